//
// Generated by NVIDIA NVVM Compiler
//
// Compiler Build ID: CL-36424714
// Cuda compilation tools, release 13.0, V13.0.88
// Based on NVVM 20.0.0
//

.version 9.0
.target sm_100
.address_size 64

	// .globl	_Z8naive_fpPKfS0_Pfiiiff

.visible .entry _Z8naive_fpPKfS0_Pfiiiff(
	.param .u64 .ptr .align 1 _Z8naive_fpPKfS0_Pfiiiff_param_0,
	.param .u64 .ptr .align 1 _Z8naive_fpPKfS0_Pfiiiff_param_1,
	.param .u64 .ptr .align 1 _Z8naive_fpPKfS0_Pfiiiff_param_2,
	.param .u32 _Z8naive_fpPKfS0_Pfiiiff_param_3,
	.param .u32 _Z8naive_fpPKfS0_Pfiiiff_param_4,
	.param .u32 _Z8naive_fpPKfS0_Pfiiiff_param_5,
	.param .f32 _Z8naive_fpPKfS0_Pfiiiff_param_6,
	.param .f32 _Z8naive_fpPKfS0_Pfiiiff_param_7
)
{
	.reg .pred 	%p<13>;
	.reg .b32 	%r<94>;
	.reg .b32 	%f<73>;
	.reg .b64 	%rd<70>;

	ld.param.u64 	%rd4, [_Z8naive_fpPKfS0_Pfiiiff_param_0];
	ld.param.u64 	%rd5, [_Z8naive_fpPKfS0_Pfiiiff_param_1];
	ld.param.u32 	%r46, [_Z8naive_fpPKfS0_Pfiiiff_param_3];
	ld.param.u32 	%r47, [_Z8naive_fpPKfS0_Pfiiiff_param_4];
	ld.param.u32 	%r45, [_Z8naive_fpPKfS0_Pfiiiff_param_5];
	ld.param.f32 	%f13, [_Z8naive_fpPKfS0_Pfiiiff_param_6];
	ld.param.f32 	%f14, [_Z8naive_fpPKfS0_Pfiiiff_param_7];
	cvta.to.global.u64 	%rd1, %rd5;
	cvta.to.global.u64 	%rd2, %rd4;
	mov.u32 	%r48, %ntid.x;
	mov.u32 	%r49, %ctaid.x;
	mov.u32 	%r50, %tid.x;
	mad.lo.s32 	%r1, %r48, %r49, %r50;
	mov.u32 	%r51, %ntid.y;
	mov.u32 	%r52, %ctaid.y;
	mul.lo.s32 	%r2, %r51, %r52;
	mov.u32 	%r3, %tid.y;
	add.s32 	%r53, %r2, %r3;
	setp.ge.u32 	%p1, %r1, %r46;
	setp.ge.u32 	%p2, %r53, %r47;
	or.pred  	%p3, %p1, %p2;
	@%p3 bra 	$L__BB0_14;
	setp.lt.s32 	%p4, %r45, 1;
	mov.f32 	%f72, 0f00000000;
	@%p4 bra 	$L__BB0_13;
	mul.lo.s32 	%r5, %r45, %r1;
	and.b32  	%r6, %r45, 7;
	setp.lt.u32 	%p5, %r45, 8;
	mov.f32 	%f72, 0f00000000;
	mov.b32 	%r92, 0;
	@%p5 bra 	$L__BB0_5;
	and.b32  	%r92, %r45, 2147483640;
	neg.s32 	%r90, %r92;
	add.s32 	%r55, %r3, %r47;
	add.s32 	%r89, %r55, %r2;
	shl.b32 	%r10, %r47, 3;
	shl.b32 	%r56, %r47, 1;
	add.s32 	%r88, %r53, %r56;
	mad.lo.s32 	%r87, %r47, 3, %r53;
	shl.b32 	%r57, %r47, 2;
	add.s32 	%r86, %r53, %r57;
	mad.lo.s32 	%r85, %r47, 5, %r53;
	mad.lo.s32 	%r84, %r47, 6, %r53;
	mad.lo.s32 	%r83, %r47, 7, %r53;
	add.s32 	%r81, %r5, 3;
	mov.f32 	%f72, 0f00000000;
	mov.u32 	%r82, %r53;
$L__BB0_4:
	.pragma "nounroll";
	add.s32 	%r58, %r81, -3;
	mul.wide.u32 	%rd6, %r58, 4;
	add.s64 	%rd7, %rd2, %rd6;
	ld.global.nc.f32 	%f19, [%rd7];
	mul.wide.u32 	%rd8, %r82, 4;
	add.s64 	%rd9, %rd1, %rd8;
	ld.global.nc.f32 	%f20, [%rd9];
	fma.rn.f32 	%f21, %f19, %f20, %f72;
	add.s32 	%r59, %r81, -2;
	mul.wide.u32 	%rd10, %r59, 4;
	add.s64 	%rd11, %rd2, %rd10;
	ld.global.nc.f32 	%f22, [%rd11];
	mul.wide.u32 	%rd12, %r89, 4;
	add.s64 	%rd13, %rd1, %rd12;
	ld.global.nc.f32 	%f23, [%rd13];
	fma.rn.f32 	%f24, %f22, %f23, %f21;
	add.s32 	%r60, %r81, -1;
	mul.wide.u32 	%rd14, %r60, 4;
	add.s64 	%rd15, %rd2, %rd14;
	ld.global.nc.f32 	%f25, [%rd15];
	mul.wide.u32 	%rd16, %r88, 4;
	add.s64 	%rd17, %rd1, %rd16;
	ld.global.nc.f32 	%f26, [%rd17];
	fma.rn.f32 	%f27, %f25, %f26, %f24;
	add.s32 	%r61, %r81, 4;
	mul.wide.u32 	%rd18, %r81, 4;
	add.s64 	%rd19, %rd2, %rd18;
	ld.global.nc.f32 	%f28, [%rd19];
	mul.wide.u32 	%rd20, %r87, 4;
	add.s64 	%rd21, %rd1, %rd20;
	ld.global.nc.f32 	%f29, [%rd21];
	fma.rn.f32 	%f30, %f28, %f29, %f27;
	add.s32 	%r62, %r81, 1;
	mul.wide.u32 	%rd22, %r62, 4;
	add.s64 	%rd23, %rd2, %rd22;
	ld.global.nc.f32 	%f31, [%rd23];
	mul.wide.u32 	%rd24, %r86, 4;
	add.s64 	%rd25, %rd1, %rd24;
	ld.global.nc.f32 	%f32, [%rd25];
	fma.rn.f32 	%f33, %f31, %f32, %f30;
	add.s32 	%r63, %r81, 2;
	mul.wide.u32 	%rd26, %r63, 4;
	add.s64 	%rd27, %rd2, %rd26;
	ld.global.nc.f32 	%f34, [%rd27];
	mul.wide.u32 	%rd28, %r85, 4;
	add.s64 	%rd29, %rd1, %rd28;
	ld.global.nc.f32 	%f35, [%rd29];
	fma.rn.f32 	%f36, %f34, %f35, %f33;
	add.s32 	%r64, %r81, 3;
	mul.wide.u32 	%rd30, %r64, 4;
	add.s64 	%rd31, %rd2, %rd30;
	ld.global.nc.f32 	%f37, [%rd31];
	mul.wide.u32 	%rd32, %r84, 4;
	add.s64 	%rd33, %rd1, %rd32;
	ld.global.nc.f32 	%f38, [%rd33];
	fma.rn.f32 	%f39, %f37, %f38, %f36;
	mul.wide.u32 	%rd34, %r61, 4;
	add.s64 	%rd35, %rd2, %rd34;
	ld.global.nc.f32 	%f40, [%rd35];
	mul.wide.u32 	%rd36, %r83, 4;
	add.s64 	%rd37, %rd1, %rd36;
	ld.global.nc.f32 	%f41, [%rd37];
	fma.rn.f32 	%f72, %f40, %f41, %f39;
	add.s32 	%r90, %r90, 8;
	add.s32 	%r89, %r89, %r10;
	add.s32 	%r88, %r88, %r10;
	add.s32 	%r87, %r87, %r10;
	add.s32 	%r86, %r86, %r10;
	add.s32 	%r85, %r85, %r10;
	add.s32 	%r84, %r84, %r10;
	add.s32 	%r83, %r83, %r10;
	add.s32 	%r82, %r82, %r10;
	add.s32 	%r81, %r81, 8;
	setp.ne.s32 	%p6, %r90, 0;
	@%p6 bra 	$L__BB0_4;
$L__BB0_5:
	setp.eq.s32 	%p7, %r6, 0;
	@%p7 bra 	$L__BB0_13;
	and.b32  	%r39, %r45, 3;
	setp.lt.u32 	%p8, %r6, 4;
	@%p8 bra 	$L__BB0_8;
	add.s32 	%r65, %r92, %r5;
	mul.wide.u32 	%rd38, %r65, 4;
	add.s64 	%rd39, %rd2, %rd38;
	ld.global.nc.f32 	%f43, [%rd39];
	mad.lo.s32 	%r66, %r92, %r47, %r53;
	mul.wide.u32 	%rd40, %r66, 4;
	add.s64 	%rd41, %rd1, %rd40;
	ld.global.nc.f32 	%f44, [%rd41];
	fma.rn.f32 	%f45, %f43, %f44, %f72;
	add.s32 	%r67, %r65, 1;
	mul.wide.u32 	%rd42, %r67, 4;
	add.s64 	%rd43, %rd2, %rd42;
	ld.global.nc.f32 	%f46, [%rd43];
	add.s32 	%r68, %r66, %r47;
	mul.wide.u32 	%rd44, %r68, 4;
	add.s64 	%rd45, %rd1, %rd44;
	ld.global.nc.f32 	%f47, [%rd45];
	fma.rn.f32 	%f48, %f46, %f47, %f45;
	add.s32 	%r69, %r65, 2;
	mul.wide.u32 	%rd46, %r69, 4;
	add.s64 	%rd47, %rd2, %rd46;
	ld.global.nc.f32 	%f49, [%rd47];
	add.s32 	%r70, %r68, %r47;
	mul.wide.u32 	%rd48, %r70, 4;
	add.s64 	%rd49, %rd1, %rd48;
	ld.global.nc.f32 	%f50, [%rd49];
	fma.rn.f32 	%f51, %f49, %f50, %f48;
	add.s32 	%r71, %r65, 3;
	mul.wide.u32 	%rd50, %r71, 4;
	add.s64 	%rd51, %rd2, %rd50;
	ld.global.nc.f32 	%f52, [%rd51];
	add.s32 	%r72, %r70, %r47;
	mul.wide.u32 	%rd52, %r72, 4;
	add.s64 	%rd53, %rd1, %rd52;
	ld.global.nc.f32 	%f53, [%rd53];
	fma.rn.f32 	%f72, %f52, %f53, %f51;
	add.s32 	%r92, %r92, 4;
$L__BB0_8:
	setp.eq.s32 	%p9, %r39, 0;
	@%p9 bra 	$L__BB0_13;
	setp.eq.s32 	%p10, %r39, 1;
	@%p10 bra 	$L__BB0_11;
	add.s32 	%r73, %r92, %r5;
	mul.wide.u32 	%rd54, %r73, 4;
	add.s64 	%rd55, %rd2, %rd54;
	ld.global.nc.f32 	%f55, [%rd55];
	mad.lo.s32 	%r74, %r92, %r47, %r53;
	mul.wide.u32 	%rd56, %r74, 4;
	add.s64 	%rd57, %rd1, %rd56;
	ld.global.nc.f32 	%f56, [%rd57];
	fma.rn.f32 	%f57, %f55, %f56, %f72;
	add.s32 	%r75, %r73, 1;
	mul.wide.u32 	%rd58, %r75, 4;
	add.s64 	%rd59, %rd2, %rd58;
	ld.global.nc.f32 	%f58, [%rd59];
	add.s32 	%r76, %r74, %r47;
	mul.wide.u32 	%rd60, %r76, 4;
	add.s64 	%rd61, %rd1, %rd60;
	ld.global.nc.f32 	%f59, [%rd61];
	fma.rn.f32 	%f72, %f58, %f59, %f57;
	add.s32 	%r92, %r92, 2;
$L__BB0_11:
	and.b32  	%r77, %r45, 1;
	setp.eq.b32 	%p11, %r77, 1;
	not.pred 	%p12, %p11;
	@%p12 bra 	$L__BB0_13;
	add.s32 	%r78, %r92, %r5;
	mul.wide.u32 	%rd62, %r78, 4;
	add.s64 	%rd63, %rd2, %rd62;
	ld.global.nc.f32 	%f60, [%rd63];
	mad.lo.s32 	%r79, %r92, %r47, %r53;
	mul.wide.u32 	%rd64, %r79, 4;
	add.s64 	%rd65, %rd1, %rd64;
	ld.global.nc.f32 	%f61, [%rd65];
	fma.rn.f32 	%f72, %f60, %f61, %f72;
$L__BB0_13:
	ld.param.u64 	%rd69, [_Z8naive_fpPKfS0_Pfiiiff_param_2];
	mad.lo.s32 	%r80, %r47, %r1, %r53;
	cvta.to.global.u64 	%rd66, %rd69;
	mul.wide.u32 	%rd67, %r80, 4;
	add.s64 	%rd68, %rd66, %rd67;
	ld.global.f32 	%f62, [%rd68];
	mul.f32 	%f63, %f14, %f62;
	fma.rn.f32 	%f64, %f13, %f72, %f63;
	st.global.f32 	[%rd68], %f64;
$L__BB0_14:
	ret;

}
	// .globl	_Z8naive_bfPK13__nv_bfloat16S1_Pfiiiff
.visible .entry _Z8naive_bfPK13__nv_bfloat16S1_Pfiiiff(
	.param .u64 .ptr .align 1 _Z8naive_bfPK13__nv_bfloat16S1_Pfiiiff_param_0,
	.param .u64 .ptr .align 1 _Z8naive_bfPK13__nv_bfloat16S1_Pfiiiff_param_1,
	.param .u64 .ptr .align 1 _Z8naive_bfPK13__nv_bfloat16S1_Pfiiiff_param_2,
	.param .u32 _Z8naive_bfPK13__nv_bfloat16S1_Pfiiiff_param_3,
	.param .u32 _Z8naive_bfPK13__nv_bfloat16S1_Pfiiiff_param_4,
	.param .u32 _Z8naive_bfPK13__nv_bfloat16S1_Pfiiiff_param_5,
	.param .f32 _Z8naive_bfPK13__nv_bfloat16S1_Pfiiiff_param_6,
	.param .f32 _Z8naive_bfPK13__nv_bfloat16S1_Pfiiiff_param_7
)
{
	.reg .pred 	%p<13>;
	.reg .b16 	%rs<31>;
	.reg .b32 	%r<94>;
	.reg .b32 	%f<73>;
	.reg .b64 	%rd<70>;

	ld.param.u64 	%rd4, [_Z8naive_bfPK13__nv_bfloat16S1_Pfiiiff_param_0];
	ld.param.u64 	%rd5, [_Z8naive_bfPK13__nv_bfloat16S1_Pfiiiff_param_1];
	ld.param.u32 	%r46, [_Z8naive_bfPK13__nv_bfloat16S1_Pfiiiff_param_3];
	ld.param.u32 	%r47, [_Z8naive_bfPK13__nv_bfloat16S1_Pfiiiff_param_4];
	ld.param.u32 	%r45, [_Z8naive_bfPK13__nv_bfloat16S1_Pfiiiff_param_5];
	ld.param.f32 	%f13, [_Z8naive_bfPK13__nv_bfloat16S1_Pfiiiff_param_6];
	ld.param.f32 	%f14, [_Z8naive_bfPK13__nv_bfloat16S1_Pfiiiff_param_7];
	cvta.to.global.u64 	%rd1, %rd5;
	cvta.to.global.u64 	%rd2, %rd4;
	mov.u32 	%r48, %ntid.x;
	mov.u32 	%r49, %ctaid.x;
	mov.u32 	%r50, %tid.x;
	mad.lo.s32 	%r1, %r48, %r49, %r50;
	mov.u32 	%r51, %ntid.y;
	mov.u32 	%r52, %ctaid.y;
	mul.lo.s32 	%r2, %r51, %r52;
	mov.u32 	%r3, %tid.y;
	add.s32 	%r53, %r2, %r3;
	setp.ge.u32 	%p1, %r1, %r46;
	setp.ge.u32 	%p2, %r53, %r47;
	or.pred  	%p3, %p1, %p2;
	@%p3 bra 	$L__BB1_14;
	setp.lt.s32 	%p4, %r45, 1;
	mov.f32 	%f72, 0f00000000;
	@%p4 bra 	$L__BB1_13;
	mul.lo.s32 	%r5, %r45, %r1;
	and.b32  	%r6, %r45, 7;
	setp.lt.u32 	%p5, %r45, 8;
	mov.f32 	%f72, 0f00000000;
	mov.b32 	%r92, 0;
	@%p5 bra 	$L__BB1_5;
	and.b32  	%r92, %r45, 2147483640;
	neg.s32 	%r90, %r92;
	add.s32 	%r55, %r3, %r47;
	add.s32 	%r89, %r55, %r2;
	shl.b32 	%r10, %r47, 3;
	shl.b32 	%r56, %r47, 1;
	add.s32 	%r88, %r53, %r56;
	mad.lo.s32 	%r87, %r47, 3, %r53;
	shl.b32 	%r57, %r47, 2;
	add.s32 	%r86, %r53, %r57;
	mad.lo.s32 	%r85, %r47, 5, %r53;
	mad.lo.s32 	%r84, %r47, 6, %r53;
	mad.lo.s32 	%r83, %r47, 7, %r53;
	add.s32 	%r81, %r5, 3;
	mov.f32 	%f72, 0f00000000;
	mov.u32 	%r82, %r53;
$L__BB1_4:
	.pragma "nounroll";
	add.s32 	%r58, %r81, -3;
	mul.wide.u32 	%rd6, %r58, 2;
	add.s64 	%rd7, %rd2, %rd6;
	ld.global.nc.u16 	%rs1, [%rd7];
	// begin inline asm
	{ cvt.f32.bf16 %f19, %rs1;}

	// end inline asm
	mul.wide.u32 	%rd8, %r82, 2;
	add.s64 	%rd9, %rd1, %rd8;
	ld.global.nc.u16 	%rs2, [%rd9];
	// begin inline asm
	{ cvt.f32.bf16 %f20, %rs2;}

	// end inline asm
	fma.rn.f32 	%f35, %f19, %f20, %f72;
	add.s32 	%r59, %r81, -2;
	mul.wide.u32 	%rd10, %r59, 2;
	add.s64 	%rd11, %rd2, %rd10;
	ld.global.nc.u16 	%rs3, [%rd11];
	// begin inline asm
	{ cvt.f32.bf16 %f21, %rs3;}

	// end inline asm
	mul.wide.u32 	%rd12, %r89, 2;
	add.s64 	%rd13, %rd1, %rd12;
	ld.global.nc.u16 	%rs4, [%rd13];
	// begin inline asm
	{ cvt.f32.bf16 %f22, %rs4;}

	// end inline asm
	fma.rn.f32 	%f36, %f21, %f22, %f35;
	add.s32 	%r60, %r81, -1;
	mul.wide.u32 	%rd14, %r60, 2;
	add.s64 	%rd15, %rd2, %rd14;
	ld.global.nc.u16 	%rs5, [%rd15];
	// begin inline asm
	{ cvt.f32.bf16 %f23, %rs5;}

	// end inline asm
	mul.wide.u32 	%rd16, %r88, 2;
	add.s64 	%rd17, %rd1, %rd16;
	ld.global.nc.u16 	%rs6, [%rd17];
	// begin inline asm
	{ cvt.f32.bf16 %f24, %rs6;}

	// end inline asm
	fma.rn.f32 	%f37, %f23, %f24, %f36;
	add.s32 	%r61, %r81, 4;
	mul.wide.u32 	%rd18, %r81, 2;
	add.s64 	%rd19, %rd2, %rd18;
	ld.global.nc.u16 	%rs7, [%rd19];
	// begin inline asm
	{ cvt.f32.bf16 %f25, %rs7;}

	// end inline asm
	mul.wide.u32 	%rd20, %r87, 2;
	add.s64 	%rd21, %rd1, %rd20;
	ld.global.nc.u16 	%rs8, [%rd21];
	// begin inline asm
	{ cvt.f32.bf16 %f26, %rs8;}

	// end inline asm
	fma.rn.f32 	%f38, %f25, %f26, %f37;
	add.s32 	%r62, %r81, 1;
	mul.wide.u32 	%rd22, %r62, 2;
	add.s64 	%rd23, %rd2, %rd22;
	ld.global.nc.u16 	%rs9, [%rd23];
	// begin inline asm
	{ cvt.f32.bf16 %f27, %rs9;}

	// end inline asm
	mul.wide.u32 	%rd24, %r86, 2;
	add.s64 	%rd25, %rd1, %rd24;
	ld.global.nc.u16 	%rs10, [%rd25];
	// begin inline asm
	{ cvt.f32.bf16 %f28, %rs10;}

	// end inline asm
	fma.rn.f32 	%f39, %f27, %f28, %f38;
	add.s32 	%r63, %r81, 2;
	mul.wide.u32 	%rd26, %r63, 2;
	add.s64 	%rd27, %rd2, %rd26;
	ld.global.nc.u16 	%rs11, [%rd27];
	// begin inline asm
	{ cvt.f32.bf16 %f29, %rs11;}

	// end inline asm
	mul.wide.u32 	%rd28, %r85, 2;
	add.s64 	%rd29, %rd1, %rd28;
	ld.global.nc.u16 	%rs12, [%rd29];
	// begin inline asm
	{ cvt.f32.bf16 %f30, %rs12;}

	// end inline asm
	fma.rn.f32 	%f40, %f29, %f30, %f39;
	add.s32 	%r64, %r81, 3;
	mul.wide.u32 	%rd30, %r64, 2;
	add.s64 	%rd31, %rd2, %rd30;
	ld.global.nc.u16 	%rs13, [%rd31];
	// begin inline asm
	{ cvt.f32.bf16 %f31, %rs13;}

	// end inline asm
	mul.wide.u32 	%rd32, %r84, 2;
	add.s64 	%rd33, %rd1, %rd32;
	ld.global.nc.u16 	%rs14, [%rd33];
	// begin inline asm
	{ cvt.f32.bf16 %f32, %rs14;}

	// end inline asm
	fma.rn.f32 	%f41, %f31, %f32, %f40;
	mul.wide.u32 	%rd34, %r61, 2;
	add.s64 	%rd35, %rd2, %rd34;
	ld.global.nc.u16 	%rs15, [%rd35];
	// begin inline asm
	{ cvt.f32.bf16 %f33, %rs15;}

	// end inline asm
	mul.wide.u32 	%rd36, %r83, 2;
	add.s64 	%rd37, %rd1, %rd36;
	ld.global.nc.u16 	%rs16, [%rd37];
	// begin inline asm
	{ cvt.f32.bf16 %f34, %rs16;}

	// end inline asm
	fma.rn.f32 	%f72, %f33, %f34, %f41;
	add.s32 	%r90, %r90, 8;
	add.s32 	%r89, %r89, %r10;
	add.s32 	%r88, %r88, %r10;
	add.s32 	%r87, %r87, %r10;
	add.s32 	%r86, %r86, %r10;
	add.s32 	%r85, %r85, %r10;
	add.s32 	%r84, %r84, %r10;
	add.s32 	%r83, %r83, %r10;
	add.s32 	%r82, %r82, %r10;
	add.s32 	%r81, %r81, 8;
	setp.ne.s32 	%p6, %r90, 0;
	@%p6 bra 	$L__BB1_4;
$L__BB1_5:
	setp.eq.s32 	%p7, %r6, 0;
	@%p7 bra 	$L__BB1_13;
	and.b32  	%r39, %r45, 3;
	setp.lt.u32 	%p8, %r6, 4;
	@%p8 bra 	$L__BB1_8;
	add.s32 	%r65, %r92, %r5;
	mul.wide.u32 	%rd38, %r65, 2;
	add.s64 	%rd39, %rd2, %rd38;
	ld.global.nc.u16 	%rs17, [%rd39];
	// begin inline asm
	{ cvt.f32.bf16 %f43, %rs17;}

	// end inline asm
	mad.lo.s32 	%r66, %r92, %r47, %r53;
	mul.wide.u32 	%rd40, %r66, 2;
	add.s64 	%rd41, %rd1, %rd40;
	ld.global.nc.u16 	%rs18, [%rd41];
	// begin inline asm
	{ cvt.f32.bf16 %f44, %rs18;}

	// end inline asm
	fma.rn.f32 	%f51, %f43, %f44, %f72;
	add.s32 	%r67, %r65, 1;
	mul.wide.u32 	%rd42, %r67, 2;
	add.s64 	%rd43, %rd2, %rd42;
	ld.global.nc.u16 	%rs19, [%rd43];
	// begin inline asm
	{ cvt.f32.bf16 %f45, %rs19;}

	// end inline asm
	add.s32 	%r68, %r66, %r47;
	mul.wide.u32 	%rd44, %r68, 2;
	add.s64 	%rd45, %rd1, %rd44;
	ld.global.nc.u16 	%rs20, [%rd45];
	// begin inline asm
	{ cvt.f32.bf16 %f46, %rs20;}

	// end inline asm
	fma.rn.f32 	%f52, %f45, %f46, %f51;
	add.s32 	%r69, %r65, 2;
	mul.wide.u32 	%rd46, %r69, 2;
	add.s64 	%rd47, %rd2, %rd46;
	ld.global.nc.u16 	%rs21, [%rd47];
	// begin inline asm
	{ cvt.f32.bf16 %f47, %rs21;}

	// end inline asm
	add.s32 	%r70, %r68, %r47;
	mul.wide.u32 	%rd48, %r70, 2;
	add.s64 	%rd49, %rd1, %rd48;
	ld.global.nc.u16 	%rs22, [%rd49];
	// begin inline asm
	{ cvt.f32.bf16 %f48, %rs22;}

	// end inline asm
	fma.rn.f32 	%f53, %f47, %f48, %f52;
	add.s32 	%r71, %r65, 3;
	mul.wide.u32 	%rd50, %r71, 2;
	add.s64 	%rd51, %rd2, %rd50;
	ld.global.nc.u16 	%rs23, [%rd51];
	// begin inline asm
	{ cvt.f32.bf16 %f49, %rs23;}

	// end inline asm
	add.s32 	%r72, %r70, %r47;
	mul.wide.u32 	%rd52, %r72, 2;
	add.s64 	%rd53, %rd1, %rd52;
	ld.global.nc.u16 	%rs24, [%rd53];
	// begin inline asm
	{ cvt.f32.bf16 %f50, %rs24;}

	// end inline asm
	fma.rn.f32 	%f72, %f49, %f50, %f53;
	add.s32 	%r92, %r92, 4;
$L__BB1_8:
	setp.eq.s32 	%p9, %r39, 0;
	@%p9 bra 	$L__BB1_13;
	setp.eq.s32 	%p10, %r39, 1;
	@%p10 bra 	$L__BB1_11;
	add.s32 	%r73, %r92, %r5;
	mul.wide.u32 	%rd54, %r73, 2;
	add.s64 	%rd55, %rd2, %rd54;
	ld.global.nc.u16 	%rs25, [%rd55];
	// begin inline asm
	{ cvt.f32.bf16 %f55, %rs25;}

	// end inline asm
	mad.lo.s32 	%r74, %r92, %r47, %r53;
	mul.wide.u32 	%rd56, %r74, 2;
	add.s64 	%rd57, %rd1, %rd56;
	ld.global.nc.u16 	%rs26, [%rd57];
	// begin inline asm
	{ cvt.f32.bf16 %f56, %rs26;}

	// end inline asm
	fma.rn.f32 	%f59, %f55, %f56, %f72;
	add.s32 	%r75, %r73, 1;
	mul.wide.u32 	%rd58, %r75, 2;
	add.s64 	%rd59, %rd2, %rd58;
	ld.global.nc.u16 	%rs27, [%rd59];
	// begin inline asm
	{ cvt.f32.bf16 %f57, %rs27;}

	// end inline asm
	add.s32 	%r76, %r74, %r47;
	mul.wide.u32 	%rd60, %r76, 2;
	add.s64 	%rd61, %rd1, %rd60;
	ld.global.nc.u16 	%rs28, [%rd61];
	// begin inline asm
	{ cvt.f32.bf16 %f58, %rs28;}

	// end inline asm
	fma.rn.f32 	%f72, %f57, %f58, %f59;
	add.s32 	%r92, %r92, 2;
$L__BB1_11:
	and.b32  	%r77, %r45, 1;
	setp.eq.b32 	%p11, %r77, 1;
	not.pred 	%p12, %p11;
	@%p12 bra 	$L__BB1_13;
	add.s32 	%r78, %r92, %r5;
	mul.wide.u32 	%rd62, %r78, 2;
	add.s64 	%rd63, %rd2, %rd62;
	ld.global.nc.u16 	%rs29, [%rd63];
	// begin inline asm
	{ cvt.f32.bf16 %f60, %rs29;}

	// end inline asm
	mad.lo.s32 	%r79, %r92, %r47, %r53;
	mul.wide.u32 	%rd64, %r79, 2;
	add.s64 	%rd65, %rd1, %rd64;
	ld.global.nc.u16 	%rs30, [%rd65];
	// begin inline asm
	{ cvt.f32.bf16 %f61, %rs30;}

	// end inline asm
	fma.rn.f32 	%f72, %f60, %f61, %f72;
$L__BB1_13:
	ld.param.u64 	%rd69, [_Z8naive_bfPK13__nv_bfloat16S1_Pfiiiff_param_2];
	mad.lo.s32 	%r80, %r47, %r1, %r53;
	cvta.to.global.u64 	%rd66, %rd69;
	mul.wide.u32 	%rd67, %r80, 4;
	add.s64 	%rd68, %rd66, %rd67;
	ld.global.f32 	%f62, [%rd68];
	mul.f32 	%f63, %f14, %f62;
	fma.rn.f32 	%f64, %f13, %f72, %f63;
	st.global.f32 	[%rd68], %f64;
$L__BB1_14:
	ret;

}
	// .globl	_Z7naive_hPK6__halfS1_Pfiiiff
.visible .entry _Z7naive_hPK6__halfS1_Pfiiiff(
	.param .u64 .ptr .align 1 _Z7naive_hPK6__halfS1_Pfiiiff_param_0,
	.param .u64 .ptr .align 1 _Z7naive_hPK6__halfS1_Pfiiiff_param_1,
	.param .u64 .ptr .align 1 _Z7naive_hPK6__halfS1_Pfiiiff_param_2,
	.param .u32 _Z7naive_hPK6__halfS1_Pfiiiff_param_3,
	.param .u32 _Z7naive_hPK6__halfS1_Pfiiiff_param_4,
	.param .u32 _Z7naive_hPK6__halfS1_Pfiiiff_param_5,
	.param .f32 _Z7naive_hPK6__halfS1_Pfiiiff_param_6,
	.param .f32 _Z7naive_hPK6__halfS1_Pfiiiff_param_7
)
{
	.reg .pred 	%p<13>;
	.reg .b16 	%rs<31>;
	.reg .b32 	%r<94>;
	.reg .b32 	%f<73>;
	.reg .b64 	%rd<70>;

	ld.param.u64 	%rd4, [_Z7naive_hPK6__halfS1_Pfiiiff_param_0];
	ld.param.u64 	%rd5, [_Z7naive_hPK6__halfS1_Pfiiiff_param_1];
	ld.param.u32 	%r46, [_Z7naive_hPK6__halfS1_Pfiiiff_param_3];
	ld.param.u32 	%r47, [_Z7naive_hPK6__halfS1_Pfiiiff_param_4];
	ld.param.u32 	%r45, [_Z7naive_hPK6__halfS1_Pfiiiff_param_5];
	ld.param.f32 	%f13, [_Z7naive_hPK6__halfS1_Pfiiiff_param_6];
	ld.param.f32 	%f14, [_Z7naive_hPK6__halfS1_Pfiiiff_param_7];
	cvta.to.global.u64 	%rd1, %rd5;
	cvta.to.global.u64 	%rd2, %rd4;
	mov.u32 	%r48, %ntid.x;
	mov.u32 	%r49, %ctaid.x;
	mov.u32 	%r50, %tid.x;
	mad.lo.s32 	%r1, %r48, %r49, %r50;
	mov.u32 	%r51, %ntid.y;
	mov.u32 	%r52, %ctaid.y;
	mul.lo.s32 	%r2, %r51, %r52;
	mov.u32 	%r3, %tid.y;
	add.s32 	%r53, %r2, %r3;
	setp.ge.u32 	%p1, %r1, %r46;
	setp.ge.u32 	%p2, %r53, %r47;
	or.pred  	%p3, %p1, %p2;
	@%p3 bra 	$L__BB2_14;
	setp.lt.s32 	%p4, %r45, 1;
	mov.f32 	%f72, 0f00000000;
	@%p4 bra 	$L__BB2_13;
	mul.lo.s32 	%r5, %r45, %r1;
	and.b32  	%r6, %r45, 7;
	setp.lt.u32 	%p5, %r45, 8;
	mov.f32 	%f72, 0f00000000;
	mov.b32 	%r92, 0;
	@%p5 bra 	$L__BB2_5;
	and.b32  	%r92, %r45, 2147483640;
	neg.s32 	%r90, %r92;
	add.s32 	%r55, %r3, %r47;
	add.s32 	%r89, %r55, %r2;
	shl.b32 	%r10, %r47, 3;
	shl.b32 	%r56, %r47, 1;
	add.s32 	%r88, %r53, %r56;
	mad.lo.s32 	%r87, %r47, 3, %r53;
	shl.b32 	%r57, %r47, 2;
	add.s32 	%r86, %r53, %r57;
	mad.lo.s32 	%r85, %r47, 5, %r53;
	mad.lo.s32 	%r84, %r47, 6, %r53;
	mad.lo.s32 	%r83, %r47, 7, %r53;
	add.s32 	%r81, %r5, 3;
	mov.f32 	%f72, 0f00000000;
	mov.u32 	%r82, %r53;
$L__BB2_4:
	.pragma "nounroll";
	add.s32 	%r58, %r81, -3;
	mul.wide.u32 	%rd6, %r58, 2;
	add.s64 	%rd7, %rd2, %rd6;
	ld.global.nc.u16 	%rs1, [%rd7];
	// begin inline asm
	{  cvt.f32.f16 %f19, %rs1;}

	// end inline asm
	mul.wide.u32 	%rd8, %r82, 2;
	add.s64 	%rd9, %rd1, %rd8;
	ld.global.nc.u16 	%rs2, [%rd9];
	// begin inline asm
	{  cvt.f32.f16 %f20, %rs2;}

	// end inline asm
	fma.rn.f32 	%f35, %f19, %f20, %f72;
	add.s32 	%r59, %r81, -2;
	mul.wide.u32 	%rd10, %r59, 2;
	add.s64 	%rd11, %rd2, %rd10;
	ld.global.nc.u16 	%rs3, [%rd11];
	// begin inline asm
	{  cvt.f32.f16 %f21, %rs3;}

	// end inline asm
	mul.wide.u32 	%rd12, %r89, 2;
	add.s64 	%rd13, %rd1, %rd12;
	ld.global.nc.u16 	%rs4, [%rd13];
	// begin inline asm
	{  cvt.f32.f16 %f22, %rs4;}

	// end inline asm
	fma.rn.f32 	%f36, %f21, %f22, %f35;
	add.s32 	%r60, %r81, -1;
	mul.wide.u32 	%rd14, %r60, 2;
	add.s64 	%rd15, %rd2, %rd14;
	ld.global.nc.u16 	%rs5, [%rd15];
	// begin inline asm
	{  cvt.f32.f16 %f23, %rs5;}

	// end inline asm
	mul.wide.u32 	%rd16, %r88, 2;
	add.s64 	%rd17, %rd1, %rd16;
	ld.global.nc.u16 	%rs6, [%rd17];
	// begin inline asm
	{  cvt.f32.f16 %f24, %rs6;}

	// end inline asm
	fma.rn.f32 	%f37, %f23, %f24, %f36;
	add.s32 	%r61, %r81, 4;
	mul.wide.u32 	%rd18, %r81, 2;
	add.s64 	%rd19, %rd2, %rd18;
	ld.global.nc.u16 	%rs7, [%rd19];
	// begin inline asm
	{  cvt.f32.f16 %f25, %rs7;}

	// end inline asm
	mul.wide.u32 	%rd20, %r87, 2;
	add.s64 	%rd21, %rd1, %rd20;
	ld.global.nc.u16 	%rs8, [%rd21];
	// begin inline asm
	{  cvt.f32.f16 %f26, %rs8;}

	// end inline asm
	fma.rn.f32 	%f38, %f25, %f26, %f37;
	add.s32 	%r62, %r81, 1;
	mul.wide.u32 	%rd22, %r62, 2;
	add.s64 	%rd23, %rd2, %rd22;
	ld.global.nc.u16 	%rs9, [%rd23];
	// begin inline asm
	{  cvt.f32.f16 %f27, %rs9;}

	// end inline asm
	mul.wide.u32 	%rd24, %r86, 2;
	add.s64 	%rd25, %rd1, %rd24;
	ld.global.nc.u16 	%rs10, [%rd25];
	// begin inline asm
	{  cvt.f32.f16 %f28, %rs10;}

	// end inline asm
	fma.rn.f32 	%f39, %f27, %f28, %f38;
	add.s32 	%r63, %r81, 2;
	mul.wide.u32 	%rd26, %r63, 2;
	add.s64 	%rd27, %rd2, %rd26;
	ld.global.nc.u16 	%rs11, [%rd27];
	// begin inline asm
	{  cvt.f32.f16 %f29, %rs11;}

	// end inline asm
	mul.wide.u32 	%rd28, %r85, 2;
	add.s64 	%rd29, %rd1, %rd28;
	ld.global.nc.u16 	%rs12, [%rd29];
	// begin inline asm
	{  cvt.f32.f16 %f30, %rs12;}

	// end inline asm
	fma.rn.f32 	%f40, %f29, %f30, %f39;
	add.s32 	%r64, %r81, 3;
	mul.wide.u32 	%rd30, %r64, 2;
	add.s64 	%rd31, %rd2, %rd30;
	ld.global.nc.u16 	%rs13, [%rd31];
	// begin inline asm
	{  cvt.f32.f16 %f31, %rs13;}

	// end inline asm
	mul.wide.u32 	%rd32, %r84, 2;
	add.s64 	%rd33, %rd1, %rd32;
	ld.global.nc.u16 	%rs14, [%rd33];
	// begin inline asm
	{  cvt.f32.f16 %f32, %rs14;}

	// end inline asm
	fma.rn.f32 	%f41, %f31, %f32, %f40;
	mul.wide.u32 	%rd34, %r61, 2;
	add.s64 	%rd35, %rd2, %rd34;
	ld.global.nc.u16 	%rs15, [%rd35];
	// begin inline asm
	{  cvt.f32.f16 %f33, %rs15;}

	// end inline asm
	mul.wide.u32 	%rd36, %r83, 2;
	add.s64 	%rd37, %rd1, %rd36;
	ld.global.nc.u16 	%rs16, [%rd37];
	// begin inline asm
	{  cvt.f32.f16 %f34, %rs16;}

	// end inline asm
	fma.rn.f32 	%f72, %f33, %f34, %f41;
	add.s32 	%r90, %r90, 8;
	add.s32 	%r89, %r89, %r10;
	add.s32 	%r88, %r88, %r10;
	add.s32 	%r87, %r87, %r10;
	add.s32 	%r86, %r86, %r10;
	add.s32 	%r85, %r85, %r10;
	add.s32 	%r84, %r84, %r10;
	add.s32 	%r83, %r83, %r10;
	add.s32 	%r82, %r82, %r10;
	add.s32 	%r81, %r81, 8;
	setp.ne.s32 	%p6, %r90, 0;
	@%p6 bra 	$L__BB2_4;
$L__BB2_5:
	setp.eq.s32 	%p7, %r6, 0;
	@%p7 bra 	$L__BB2_13;
	and.b32  	%r39, %r45, 3;
	setp.lt.u32 	%p8, %r6, 4;
	@%p8 bra 	$L__BB2_8;
	add.s32 	%r65, %r92, %r5;
	mul.wide.u32 	%rd38, %r65, 2;
	add.s64 	%rd39, %rd2, %rd38;
	ld.global.nc.u16 	%rs17, [%rd39];
	// begin inline asm
	{  cvt.f32.f16 %f43, %rs17;}

	// end inline asm
	mad.lo.s32 	%r66, %r92, %r47, %r53;
	mul.wide.u32 	%rd40, %r66, 2;
	add.s64 	%rd41, %rd1, %rd40;
	ld.global.nc.u16 	%rs18, [%rd41];
	// begin inline asm
	{  cvt.f32.f16 %f44, %rs18;}

	// end inline asm
	fma.rn.f32 	%f51, %f43, %f44, %f72;
	add.s32 	%r67, %r65, 1;
	mul.wide.u32 	%rd42, %r67, 2;
	add.s64 	%rd43, %rd2, %rd42;
	ld.global.nc.u16 	%rs19, [%rd43];
	// begin inline asm
	{  cvt.f32.f16 %f45, %rs19;}

	// end inline asm
	add.s32 	%r68, %r66, %r47;
	mul.wide.u32 	%rd44, %r68, 2;
	add.s64 	%rd45, %rd1, %rd44;
	ld.global.nc.u16 	%rs20, [%rd45];
	// begin inline asm
	{  cvt.f32.f16 %f46, %rs20;}

	// end inline asm
	fma.rn.f32 	%f52, %f45, %f46, %f51;
	add.s32 	%r69, %r65, 2;
	mul.wide.u32 	%rd46, %r69, 2;
	add.s64 	%rd47, %rd2, %rd46;
	ld.global.nc.u16 	%rs21, [%rd47];
	// begin inline asm
	{  cvt.f32.f16 %f47, %rs21;}

	// end inline asm
	add.s32 	%r70, %r68, %r47;
	mul.wide.u32 	%rd48, %r70, 2;
	add.s64 	%rd49, %rd1, %rd48;
	ld.global.nc.u16 	%rs22, [%rd49];
	// begin inline asm
	{  cvt.f32.f16 %f48, %rs22;}

	// end inline asm
	fma.rn.f32 	%f53, %f47, %f48, %f52;
	add.s32 	%r71, %r65, 3;
	mul.wide.u32 	%rd50, %r71, 2;
	add.s64 	%rd51, %rd2, %rd50;
	ld.global.nc.u16 	%rs23, [%rd51];
	// begin inline asm
	{  cvt.f32.f16 %f49, %rs23;}

	// end inline asm
	add.s32 	%r72, %r70, %r47;
	mul.wide.u32 	%rd52, %r72, 2;
	add.s64 	%rd53, %rd1, %rd52;
	ld.global.nc.u16 	%rs24, [%rd53];
	// begin inline asm
	{  cvt.f32.f16 %f50, %rs24;}

	// end inline asm
	fma.rn.f32 	%f72, %f49, %f50, %f53;
	add.s32 	%r92, %r92, 4;
$L__BB2_8:
	setp.eq.s32 	%p9, %r39, 0;
	@%p9 bra 	$L__BB2_13;
	setp.eq.s32 	%p10, %r39, 1;
	@%p10 bra 	$L__BB2_11;
	add.s32 	%r73, %r92, %r5;
	mul.wide.u32 	%rd54, %r73, 2;
	add.s64 	%rd55, %rd2, %rd54;
	ld.global.nc.u16 	%rs25, [%rd55];
	// begin inline asm
	{  cvt.f32.f16 %f55, %rs25;}

	// end inline asm
	mad.lo.s32 	%r74, %r92, %r47, %r53;
	mul.wide.u32 	%rd56, %r74, 2;
	add.s64 	%rd57, %rd1, %rd56;
	ld.global.nc.u16 	%rs26, [%rd57];
	// begin inline asm
	{  cvt.f32.f16 %f56, %rs26;}

	// end inline asm
	fma.rn.f32 	%f59, %f55, %f56, %f72;
	add.s32 	%r75, %r73, 1;
	mul.wide.u32 	%rd58, %r75, 2;
	add.s64 	%rd59, %rd2, %rd58;
	ld.global.nc.u16 	%rs27, [%rd59];
	// begin inline asm
	{  cvt.f32.f16 %f57, %rs27;}

	// end inline asm
	add.s32 	%r76, %r74, %r47;
	mul.wide.u32 	%rd60, %r76, 2;
	add.s64 	%rd61, %rd1, %rd60;
	ld.global.nc.u16 	%rs28, [%rd61];
	// begin inline asm
	{  cvt.f32.f16 %f58, %rs28;}

	// end inline asm
	fma.rn.f32 	%f72, %f57, %f58, %f59;
	add.s32 	%r92, %r92, 2;
$L__BB2_11:
	and.b32  	%r77, %r45, 1;
	setp.eq.b32 	%p11, %r77, 1;
	not.pred 	%p12, %p11;
	@%p12 bra 	$L__BB2_13;
	add.s32 	%r78, %r92, %r5;
	mul.wide.u32 	%rd62, %r78, 2;
	add.s64 	%rd63, %rd2, %rd62;
	ld.global.nc.u16 	%rs29, [%rd63];
	// begin inline asm
	{  cvt.f32.f16 %f60, %rs29;}

	// end inline asm
	mad.lo.s32 	%r79, %r92, %r47, %r53;
	mul.wide.u32 	%rd64, %r79, 2;
	add.s64 	%rd65, %rd1, %rd64;
	ld.global.nc.u16 	%rs30, [%rd65];
	// begin inline asm
	{  cvt.f32.f16 %f61, %rs30;}

	// end inline asm
	fma.rn.f32 	%f72, %f60, %f61, %f72;
$L__BB2_13:
	ld.param.u64 	%rd69, [_Z7naive_hPK6__halfS1_Pfiiiff_param_2];
	mad.lo.s32 	%r80, %r47, %r1, %r53;
	cvta.to.global.u64 	%rd66, %rd69;
	mul.wide.u32 	%rd67, %r80, 4;
	add.s64 	%rd68, %rd66, %rd67;
	ld.global.f32 	%f62, [%rd68];
	mul.f32 	%f63, %f14, %f62;
	fma.rn.f32 	%f64, %f13, %f72, %f63;
	st.global.f32 	[%rd68], %f64;
$L__BB2_14:
	ret;

}


// ===== COMPILED SASS (sm_100) =====

	.target	sm_100

	.elftype	@"ET_EXEC"


//--------------------- .note.nv.tkinfo           --------------------------
	.section	.note.nv.tkinfo,"",@"SHT_NOTE"
	.sectionflags	@"SHF_NOTE_NV_TKINFO"
	.tkinfo
        /*0018*/ 	.word	0x00000002
        /*0030*/ 	.string	""
        /*0030*/ 	.string	"ptxas"
        /*0030*/ 	.string	"Cuda compilation tools, release 13.0, V13.0.88"
        /*0030*/ 	.string	"Build cuda_13.0.r13.0/compiler.36424714_0"
        /*0030*/ 	.string	"-arch sm_100 -m 64 "



//--------------------- .note.nv.cuinfo           --------------------------
	.section	.note.nv.cuinfo,"",@"SHT_NOTE"
	.sectionflags	@"SHF_NOTE_NV_CUINFO"
        /*0018*/ 	.short	0x0002
        /*001a*/ 	.short	0x0064
        /*001c*/ 	.short	0x0082
	.zero		2


//--------------------- .nv.info                  --------------------------
	.section	.nv.info,"",@"SHT_CUDA_INFO"
	.align	4


	//----- nvinfo : EIATTR_REGCOUNT
	.align		4
        /*0000*/ 	.byte	0x04, 0x2f
        /*0002*/ 	.short	(.L_1 - .L_0)
	.align		4
.L_0:
        /*0004*/ 	.word	index@(_Z8naive_fpPKfS0_Pfiiiff)
        /*0008*/ 	.word	0x00000020


	//----- nvinfo : EIATTR_FRAME_SIZE
	.align		4
.L_1:
        /*000c*/ 	.byte	0x04, 0x11
        /*000e*/ 	.short	(.L_3 - .L_2)
	.align		4
.L_2:
        /*0010*/ 	.word	index@(_Z8naive_fpPKfS0_Pfiiiff)
        /*0014*/ 	.word	0x00000000


	//----- nvinfo : EIATTR_REGCOUNT
	.align		4
.L_3:
        /*0018*/ 	.byte	0x04, 0x2f
        /*001a*/ 	.short	(.L_5 - .L_4)
	.align		4
.L_4:
        /*001c*/ 	.word	index@(_Z8naive_bfPK13__nv_bfloat16S1_Pfiiiff)
        /*0020*/ 	.word	0x00000020


	//----- nvinfo : EIATTR_FRAME_SIZE
	.align		4
.L_5:
        /*0024*/ 	.byte	0x04, 0x11
        /*0026*/ 	.short	(.L_7 - .L_6)
	.align		4
.L_6:
        /*0028*/ 	.word	index@(_Z8naive_bfPK13__nv_bfloat16S1_Pfiiiff)
        /*002c*/ 	.word	0x00000000


	//----- nvinfo : EIATTR_REGCOUNT
	.align		4
.L_7:
        /*0030*/ 	.byte	0x04, 0x2f
        /*0032*/ 	.short	(.L_9 - .L_8)
	.align		4
.L_8:
        /*0034*/ 	.word	index@(_Z7naive_hPK6__halfS1_Pfiiiff)
        /*0038*/ 	.word	0x00000020


	//----- nvinfo : EIATTR_FRAME_SIZE
	.align		4
.L_9:
        /*003c*/ 	.byte	0x04, 0x11
        /*003e*/ 	.short	(.L_11 - .L_10)
	.align		4
.L_10:
        /*0040*/ 	.word	index@(_Z7naive_hPK6__halfS1_Pfiiiff)
        /*0044*/ 	.word	0x00000000


	//----- nvinfo : EIATTR_MIN_STACK_SIZE
	.align		4
.L_11:
        /*0048*/ 	.byte	0x04, 0x12
        /*004a*/ 	.short	(.L_13 - .L_12)
	.align		4
.L_12:
        /*004c*/ 	.word	index@(_Z7naive_hPK6__halfS1_Pfiiiff)
        /*0050*/ 	.word	0x00000000


	//----- nvinfo : EIATTR_MIN_STACK_SIZE
	.align		4
.L_13:
        /*0054*/ 	.byte	0x04, 0x12
        /*0056*/ 	.short	(.L_15 - .L_14)
	.align		4
.L_14:
        /*0058*/ 	.word	index@(_Z8naive_bfPK13__nv_bfloat16S1_Pfiiiff)
        /*005c*/ 	.word	0x00000000


	//----- nvinfo : EIATTR_MIN_STACK_SIZE
	.align		4
.L_15:
        /*0060*/ 	.byte	0x04, 0x12
        /*0062*/ 	.short	(.L_17 - .L_16)
	.align		4
.L_16:
        /*0064*/ 	.word	index@(_Z8naive_fpPKfS0_Pfiiiff)
        /*0068*/ 	.word	0x00000000
.L_17:


//--------------------- .nv.compat                --------------------------
	.section	.nv.compat,"",@"SHT_CUDA_COMPAT_INFO"
	.align	4
        /*0000*/ 	.byte	0x02, 0x09, 0x00, 0x00, 0x02, 0x02, 0x01, 0x00, 0x02, 0x05, 0x05, 0x00, 0x03, 0x07, 0x01, 0x01
        /*0010*/ 	.byte	0x02, 0x03, 0x00, 0x00, 0x02, 0x06, 0x01, 0x00, 0x04, 0x0b, 0x08, 0x00, 0x09, 0x00, 0x00, 0x00
        /*0020*/ 	.byte	0x00, 0x00, 0x00, 0x00


//--------------------- .nv.info._Z7naive_hPK6__halfS1_Pfiiiff --------------------------
	.section	.nv.info._Z7naive_hPK6__halfS1_Pfiiiff,"",@"SHT_CUDA_INFO"
	.sectionflags	@""
	.align	4


	//----- nvinfo : EIATTR_CUDA_API_VERSION
	.align		4
        /*0000*/ 	.byte	0x04, 0x37
        /*0002*/ 	.short	(.L_19 - .L_18)
.L_18:
        /*0004*/ 	.word	0x00000082


	//----- nvinfo : EIATTR_KPARAM_INFO
	.align		4
.L_19:
        /*0008*/ 	.byte	0x04, 0x17
        /*000a*/ 	.short	(.L_21 - .L_20)
.L_20:
        /*000c*/ 	.word	0x00000000
        /*0010*/ 	.short	0x0007
        /*0012*/ 	.short	0x0028
        /*0014*/ 	.byte	0x00, 0xf0, 0x11, 0x00


	//----- nvinfo : EIATTR_KPARAM_INFO
	.align		4
.L_21:
        /*0018*/ 	.byte	0x04, 0x17
        /*001a*/ 	.short	(.L_23 - .L_22)
.L_22:
        /*001c*/ 	.word	0x00000000
        /*0020*/ 	.short	0x0006
        /*0022*/ 	.short	0x0024
        /*0024*/ 	.byte	0x00, 0xf0, 0x11, 0x00


	//----- nvinfo : EIATTR_KPARAM_INFO
	.align		4
.L_23:
        /*0028*/ 	.byte	0x04, 0x17
        /*002a*/ 	.short	(.L_25 - .L_24)
.L_24:
        /*002c*/ 	.word	0x00000000
        /*0030*/ 	.short	0x0005
        /*0032*/ 	.short	0x0020
        /*0034*/ 	.byte	0x00, 0xf0, 0x11, 0x00


	//----- nvinfo : EIATTR_KPARAM_INFO
	.align		4
.L_25:
        /*0038*/ 	.byte	0x04, 0x17
        /*003a*/ 	.short	(.L_27 - .L_26)
.L_26:
        /*003c*/ 	.word	0x00000000
        /*0040*/ 	.short	0x0004
        /*0042*/ 	.short	0x001c
        /*0044*/ 	.byte	0x00, 0xf0, 0x11, 0x00


	//----- nvinfo : EIATTR_KPARAM_INFO
	.align		4
.L_27:
        /*0048*/ 	.byte	0x04, 0x17
        /*004a*/ 	.short	(.L_29 - .L_28)
.L_28:
        /*004c*/ 	.word	0x00000000
        /*0050*/ 	.short	0x0003
        /*0052*/ 	.short	0x0018
        /*0054*/ 	.byte	0x00, 0xf0, 0x11, 0x00


	//----- nvinfo : EIATTR_KPARAM_INFO
	.align		4
.L_29:
        /*0058*/ 	.byte	0x04, 0x17
        /*005a*/ 	.short	(.L_31 - .L_30)
.L_30:
        /*005c*/ 	.word	0x00000000
        /*0060*/ 	.short	0x0002
        /*0062*/ 	.short	0x0010
        /*0064*/ 	.byte	0x00, 0xf5, 0x21, 0x00


	//----- nvinfo : EIATTR_KPARAM_INFO
	.align		4
.L_31:
        /*0068*/ 	.byte	0x04, 0x17
        /*006a*/ 	.short	(.L_33 - .L_32)
.L_32:
        /*006c*/ 	.word	0x00000000
        /*0070*/ 	.short	0x0001
        /*0072*/ 	.short	0x0008
        /*0074*/ 	.byte	0x00, 0xf5, 0x21, 0x00


	//----- nvinfo : EIATTR_KPARAM_INFO
	.align		4
.L_33:
        /*0078*/ 	.byte	0x04, 0x17
        /*007a*/ 	.short	(.L_35 - .L_34)
.L_34:
        /*007c*/ 	.word	0x00000000
        /*0080*/ 	.short	0x0000
        /*0082*/ 	.short	0x0000
        /*0084*/ 	.byte	0x00, 0xf5, 0x21, 0x00


	//----- nvinfo : EIATTR_SPARSE_MMA_MASK
	.align		4
.L_35:
        /*0088*/ 	.byte	0x03, 0x50
        /*008a*/ 	.short	0x0000


	//----- nvinfo : EIATTR_MAXREG_COUNT
	.align		4
        /*008c*/ 	.byte	0x03, 0x1b
        /*008e*/ 	.short	0x00ff


	//----- nvinfo : EIATTR_MERCURY_ISA_VERSION
	.align		4
        /*0090*/ 	.byte	0x03, 0x5f
        /*0092*/ 	.short	0x0101


	//----- nvinfo : EIATTR_VRC_CTA_INIT_COUNT
	.align		4
        /*0094*/ 	.byte	0x02, 0x4a
	.zero		1
	.zero		1


	//----- nvinfo : EIATTR_EXIT_INSTR_OFFSETS
	.align		4
        /*0098*/ 	.byte	0x04, 0x1c
        /*009a*/ 	.short	(.L_37 - .L_36)


	//   ....[0]....
.L_36:
        /*009c*/ 	.word	0x000000d0


	//   ....[1]....
        /*00a0*/ 	.word	0x00000cb0


	//----- nvinfo : EIATTR_CBANK_PARAM_SIZE
	.align		4
.L_37:
        /*00a4*/ 	.byte	0x03, 0x19
        /*00a6*/ 	.short	0x002c


	//----- nvinfo : EIATTR_PARAM_CBANK
	.align		4
        /*00a8*/ 	.byte	0x04, 0x0a
        /*00aa*/ 	.short	(.L_39 - .L_38)
	.align		4
.L_38:
        /*00ac*/ 	.word	index@(.nv.constant0._Z7naive_hPK6__halfS1_Pfiiiff)
        /*00b0*/ 	.short	0x0380
        /*00b2*/ 	.short	0x002c


	//----- nvinfo : EIATTR_SW_WAR
	.align		4
.L_39:
        /*00b4*/ 	.byte	0x04, 0x36
        /*00b6*/ 	.short	(.L_41 - .L_40)
.L_40:
        /*00b8*/ 	.word	0x00000008
.L_41:


//--------------------- .nv.info._Z8naive_bfPK13__nv_bfloat16S1_Pfiiiff --------------------------
	.section	.nv.info._Z8naive_bfPK13__nv_bfloat16S1_Pfiiiff,"",@"SHT_CUDA_INFO"
	.sectionflags	@""
	.align	4


	//----- nvinfo : EIATTR_CUDA_API_VERSION
	.align		4
        /*0000*/ 	.byte	0x04, 0x37
        /*0002*/ 	.short	(.L_43 - .L_42)
.L_42:
        /*0004*/ 	.word	0x00000082


	//----- nvinfo : EIATTR_KPARAM_INFO
	.align		4
.L_43:
        /*0008*/ 	.byte	0x04, 0x17
        /*000a*/ 	.short	(.L_45 - .L_44)
.L_44:
        /*000c*/ 	.word	0x00000000
        /*0010*/ 	.short	0x0007
        /*0012*/ 	.short	0x0028
        /*0014*/ 	.byte	0x00, 0xf0, 0x11, 0x00


	//----- nvinfo : EIATTR_KPARAM_INFO
	.align		4
.L_45:
        /*0018*/ 	.byte	0x04, 0x17
        /*001a*/ 	.short	(.L_47 - .L_46)
.L_46:
        /*001c*/ 	.word	0x00000000
        /*0020*/ 	.short	0x0006
        /*0022*/ 	.short	0x0024
        /*0024*/ 	.byte	0x00, 0xf0, 0x11, 0x00


	//----- nvinfo : EIATTR_KPARAM_INFO
	.align		4
.L_47:
        /*0028*/ 	.byte	0x04, 0x17
        /*002a*/ 	.short	(.L_49 - .L_48)
.L_48:
        /*002c*/ 	.word	0x00000000
        /*0030*/ 	.short	0x0005
        /*0032*/ 	.short	0x0020
        /*0034*/ 	.byte	0x00, 0xf0, 0x11, 0x00


	//----- nvinfo : EIATTR_KPARAM_INFO
	.align		4
.L_49:
        /*0038*/ 	.byte	0x04, 0x17
        /*003a*/ 	.short	(.L_51 - .L_50)
.L_50:
        /*003c*/ 	.word	0x00000000
        /*0040*/ 	.short	0x0004
        /*0042*/ 	.short	0x001c
        /*0044*/ 	.byte	0x00, 0xf0, 0x11, 0x00


	//----- nvinfo : EIATTR_KPARAM_INFO
	.align		4
.L_51:
        /*0048*/ 	.byte	0x04, 0x17
        /*004a*/ 	.short	(.L_53 - .L_52)
.L_52:
        /*004c*/ 	.word	0x00000000
        /*0050*/ 	.short	0x0003
        /*0052*/ 	.short	0x0018
        /*0054*/ 	.byte	0x00, 0xf0, 0x11, 0x00


	//----- nvinfo : EIATTR_KPARAM_INFO
	.align		4
.L_53:
        /*0058*/ 	.byte	0x04, 0x17
        /*005a*/ 	.short	(.L_55 - .L_54)
.L_54:
        /*005c*/ 	.word	0x00000000
        /*0060*/ 	.short	0x0002
        /*0062*/ 	.short	0x0010
        /*0064*/ 	.byte	0x00, 0xf5, 0x21, 0x00


	//----- nvinfo : EIATTR_KPARAM_INFO
	.align		4
.L_55:
        /*0068*/ 	.byte	0x04, 0x17
        /*006a*/ 	.short	(.L_57 - .L_56)
.L_56:
        /*006c*/ 	.word	0x00000000
        /*0070*/ 	.short	0x0001
        /*0072*/ 	.short	0x0008
        /*0074*/ 	.byte	0x00, 0xf5, 0x21, 0x00


	//----- nvinfo : EIATTR_KPARAM_INFO
	.align		4
.L_57:
        /*0078*/ 	.byte	0x04, 0x17
        /*007a*/ 	.short	(.L_59 - .L_58)
.L_58:
        /*007c*/ 	.word	0x00000000
        /*0080*/ 	.short	0x0000
        /*0082*/ 	.short	0x0000
        /*0084*/ 	.byte	0x00, 0xf5, 0x21, 0x00


	//----- nvinfo : EIATTR_SPARSE_MMA_MASK
	.align		4
.L_59:
        /*0088*/ 	.byte	0x03, 0x50
        /*008a*/ 	.short	0x0000


	//----- nvinfo : EIATTR_MAXREG_COUNT
	.align		4
        /*008c*/ 	.byte	0x03, 0x1b
        /*008e*/ 	.short	0x00ff


	//----- nvinfo : EIATTR_MERCURY_ISA_VERSION
	.align		4
        /*0090*/ 	.byte	0x03, 0x5f
        /*0092*/ 	.short	0x0101


	//----- nvinfo : EIATTR_VRC_CTA_INIT_COUNT
	.align		4
        /*0094*/ 	.byte	0x02, 0x4a
	.zero		1
	.zero		1


	//----- nvinfo : EIATTR_EXIT_INSTR_OFFSETS
	.align		4
        /*0098*/ 	.byte	0x04, 0x1c
        /*009a*/ 	.short	(.L_61 - .L_60)


	//   ....[0]....
.L_60:
        /*009c*/ 	.word	0x000000d0


	//   ....[1]....
        /*00a0*/ 	.word	0x00000cb0


	//----- nvinfo : EIATTR_CBANK_PARAM_SIZE
	.align		4
.L_61:
        /*00a4*/ 	.byte	0x03, 0x19
        /*00a6*/ 	.short	0x002c


	//----- nvinfo : EIATTR_PARAM_CBANK
	.align		4
        /*00a8*/ 	.byte	0x04, 0x0a
        /*00aa*/ 	.short	(.L_63 - .L_62)
	.align		4
.L_62:
        /*00ac*/ 	.word	index@(.nv.constant0._Z8naive_bfPK13__nv_bfloat16S1_Pfiiiff)
        /*00b0*/ 	.short	0x0380
        /*00b2*/ 	.short	0x002c


	//----- nvinfo : EIATTR_SW_WAR
	.align		4
.L_63:
        /*00b4*/ 	.byte	0x04, 0x36
        /*00b6*/ 	.short	(.L_65 - .L_64)
.L_64:
        /*00b8*/ 	.word	0x00000008
.L_65:


//--------------------- .nv.info._Z8naive_fpPKfS0_Pfiiiff --------------------------
	.section	.nv.info._Z8naive_fpPKfS0_Pfiiiff,"",@"SHT_CUDA_INFO"
	.sectionflags	@""
	.align	4


	//----- nvinfo : EIATTR_CUDA_API_VERSION
	.align		4
        /*0000*/ 	.byte	0x04, 0x37
        /*0002*/ 	.short	(.L_67 - .L_66)
.L_66:
        /*0004*/ 	.word	0x00000082


	//----- nvinfo : EIATTR_KPARAM_INFO
	.align		4
.L_67:
        /*0008*/ 	.byte	0x04, 0x17
        /*000a*/ 	.short	(.L_69 - .L_68)
.L_68:
        /*000c*/ 	.word	0x00000000
        /*0010*/ 	.short	0x0007
        /*0012*/ 	.short	0x0028
        /*0014*/ 	.byte	0x00, 0xf0, 0x11, 0x00


	//----- nvinfo : EIATTR_KPARAM_INFO
	.align		4
.L_69:
        /*0018*/ 	.byte	0x04, 0x17
        /*001a*/ 	.short	(.L_71 - .L_70)
.L_70:
        /*001c*/ 	.word	0x00000000
        /*0020*/ 	.short	0x0006
        /*0022*/ 	.short	0x0024
        /*0024*/ 	.byte	0x00, 0xf0, 0x11, 0x00


	//----- nvinfo : EIATTR_KPARAM_INFO
	.align		4
.L_71:
        /*0028*/ 	.byte	0x04, 0x17
        /*002a*/ 	.short	(.L_73 - .L_72)
.L_72:
        /*002c*/ 	.word	0x00000000
        /*0030*/ 	.short	0x0005
        /*0032*/ 	.short	0x0020
        /*0034*/ 	.byte	0x00, 0xf0, 0x11, 0x00


	//----- nvinfo : EIATTR_KPARAM_INFO
	.align		4
.L_73:
        /*0038*/ 	.byte	0x04, 0x17
        /*003a*/ 	.short	(.L_75 - .L_74)
.L_74:
        /*003c*/ 	.word	0x00000000
        /*0040*/ 	.short	0x0004
        /*0042*/ 	.short	0x001c
        /*0044*/ 	.byte	0x00, 0xf0, 0x11, 0x00


	//----- nvinfo : EIATTR_KPARAM_INFO
	.align		4
.L_75:
        /*0048*/ 	.byte	0x04, 0x17
        /*004a*/ 	.short	(.L_77 - .L_76)
.L_76:
        /*004c*/ 	.word	0x00000000
        /*0050*/ 	.short	0x0003
        /*0052*/ 	.short	0x0018
        /*0054*/ 	.byte	0x00, 0xf0, 0x11, 0x00


	//----- nvinfo : EIATTR_KPARAM_INFO
	.align		4
.L_77:
        /*0058*/ 	.byte	0x04, 0x17
        /*005a*/ 	.short	(.L_79 - .L_78)
.L_78:
        /*005c*/ 	.word	0x00000000
        /*0060*/ 	.short	0x0002
        /*0062*/ 	.short	0x0010
        /*0064*/ 	.byte	0x00, 0xf5, 0x21, 0x00


	//----- nvinfo : EIATTR_KPARAM_INFO
	.align		4
.L_79:
        /*0068*/ 	.byte	0x04, 0x17
        /*006a*/ 	.short	(.L_81 - .L_80)
.L_80:
        /*006c*/ 	.word	0x00000000
        /*0070*/ 	.short	0x0001
        /*0072*/ 	.short	0x0008
        /*0074*/ 	.byte	0x00, 0xf5, 0x21, 0x00


	//----- nvinfo : EIATTR_KPARAM_INFO
	.align		4
.L_81:
        /*0078*/ 	.byte	0x04, 0x17
        /*007a*/ 	.short	(.L_83 - .L_82)
.L_82:
        /*007c*/ 	.word	0x00000000
        /*0080*/ 	.short	0x0000
        /*0082*/ 	.short	0x0000
        /*0084*/ 	.byte	0x00, 0xf5, 0x21, 0x00


	//----- nvinfo : EIATTR_SPARSE_MMA_MASK
	.align		4
.L_83:
        /*0088*/ 	.byte	0x03, 0x50
        /*008a*/ 	.short	0x0000


	//----- nvinfo : EIATTR_MAXREG_COUNT
	.align		4
        /*008c*/ 	.byte	0x03, 0x1b
        /*008e*/ 	.short	0x00ff


	//----- nvinfo : EIATTR_MERCURY_ISA_VERSION
	.align		4
        /*0090*/ 	.byte	0x03, 0x5f
        /*0092*/ 	.short	0x0101


	//----- nvinfo : EIATTR_VRC_CTA_INIT_COUNT
	.align		4
        /*0094*/ 	.byte	0x02, 0x4a
	.zero		1
	.zero		1


	//----- nvinfo : EIATTR_EXIT_INSTR_OFFSETS
	.align		4
        /*0098*/ 	.byte	0x04, 0x1c
        /*009a*/ 	.short	(.L_85 - .L_84)


	//   ....[0]....
.L_84:
        /*009c*/ 	.word	0x000000d0


	//   ....[1]....
        /*00a0*/ 	.word	0x00000ad0


	//----- nvinfo : EIATTR_CBANK_PARAM_SIZE
	.align		4
.L_85:
        /*00a4*/ 	.byte	0x03, 0x19
        /*00a6*/ 	.short	0x002c


	//----- nvinfo : EIATTR_PARAM_CBANK
	.align		4
        /*00a8*/ 	.byte	0x04, 0x0a
        /*00aa*/ 	.short	(.L_87 - .L_86)
	.align		4
.L_86:
        /*00ac*/ 	.word	index@(.nv.constant0._Z8naive_fpPKfS0_Pfiiiff)
        /*00b0*/ 	.short	0x0380
        /*00b2*/ 	.short	0x002c


	//----- nvinfo : EIATTR_SW_WAR
	.align		4
.L_87:
        /*00b4*/ 	.byte	0x04, 0x36
        /*00b6*/ 	.short	(.L_89 - .L_88)
.L_88:
        /*00b8*/ 	.word	0x00000008
.L_89:


//--------------------- .nv.callgraph             --------------------------
	.section	.nv.callgraph,"",@"SHT_CUDA_CALLGRAPH"
	.align	4
	.sectionentsize	8
	.align		4
        /*0000*/ 	.word	0x00000000
	.align		4
        /*0004*/ 	.word	0xffffffff
	.align		4
        /*0008*/ 	.word	0x00000000
	.align		4
        /*000c*/ 	.word	0xfffffffe
	.align		4
        /*0010*/ 	.word	0x00000000
	.align		4
        /*0014*/ 	.word	0xfffffffd
	.align		4
        /*0018*/ 	.word	0x00000000
	.align		4
        /*001c*/ 	.word	0xfffffffc


//--------------------- .text._Z7naive_hPK6__halfS1_Pfiiiff --------------------------
	.section	.text._Z7naive_hPK6__halfS1_Pfiiiff,"ax",@progbits
	.align	128
        .global         _Z7naive_hPK6__halfS1_Pfiiiff
        .type           _Z7naive_hPK6__halfS1_Pfiiiff,@function
        .size           _Z7naive_hPK6__halfS1_Pfiiiff,(.L_x_15 - _Z7naive_hPK6__halfS1_Pfiiiff)
        .other          _Z7naive_hPK6__halfS1_Pfiiiff,@"STO_CUDA_ENTRY STV_DEFAULT"
_Z7naive_hPK6__halfS1_Pfiiiff:
.text._Z7naive_hPK6__halfS1_Pfiiiff:
[----:B------:R-:W-:Y:S01]  /*0000*/  LDC R1, c[0x0][0x37c] ;  /* 0x0000df00ff017b82 */ /* 0x000fe20000000800 */
[----:B------:R-:W0:Y:S07]  /*0010*/  S2R R8, SR_TID.Y ;  /* 0x0000000000087919 */ /* 0x000e2e0000002200 */
[----:B------:R-:W1:Y:S01]  /*0020*/  S2UR UR5, SR_CTAID.Y ;  /* 0x00000000000579c3 */ /* 0x000e620000002600 */
[----:B------:R-:W2:Y:S01]  /*0030*/  LDCU UR6, c[0x0][0x360] ;  /* 0x00006c00ff0677ac */ /* 0x000ea20008000800 */
[----:B------:R-:W2:Y:S01]  /*0040*/  S2R R3, SR_CTAID.X ;  /* 0x0000000000037919 */ /* 0x000ea20000002500 */
[----:B------:R-:W1:Y:S01]  /*0050*/  LDCU UR4, c[0x0][0x364] ;  /* 0x00006c80ff0477ac */ /* 0x000e620008000800 */
[----:B------:R-:W2:Y:S04]  /*0060*/  S2R R2, SR_TID.X ;  /* 0x0000000000027919 */ /* 0x000ea80000002100 */
[----:B------:R-:W3:Y:S01]  /*0070*/  LDC.64 R4, c[0x0][0x398] ;  /* 0x0000e600ff047b82 */ /* 0x000ee20000000a00 */
[----:B-1----:R-:W-:-:S06]  /*0080*/  UIMAD UR4, UR4, UR5, URZ ;  /* 0x00000005040472a4 */ /* 0x002fcc000f8e02ff */
[----:B0-----:R-:W-:-:S04]  /*0090*/  IADD3 R0, PT, PT, R8, UR4, RZ ;  /* 0x0000000408007c10 */ /* 0x001fc8000fffe0ff */
[----:B---3--:R-:W-:Y:S01]  /*00a0*/  ISETP.GE.U32.AND P0, PT, R0, R5, PT ;  /* 0x000000050000720c */ /* 0x008fe20003f06070 */
[----:B--2---:R-:W-:-:S05]  /*00b0*/  IMAD R3, R3, UR6, R2 ;  /* 0x0000000603037c24 */ /* 0x004fca000f8e0202 */
[----:B------:R-:W-:-:S13]  /*00c0*/  ISETP.GE.U32.OR P0, PT, R3, R4, P0 ;  /* 0x000000040300720c */ /* 0x000fda0000706470 */
[----:B------:R-:W-:Y:S05]  /*00d0*/  @P0 EXIT ;  /* 0x000000000000094d */ /* 0x000fea0003800000 */
[----:B------:R-:W0:Y:S01]  /*00e0*/  LDC R2, c[0x0][0x3a0] ;  /* 0x0000e800ff027b82 */ /* 0x000e220000000800 */
[----:B------:R-:W1:Y:S01]  /*00f0*/  LDCU.64 UR6, c[0x0][0x358] ;  /* 0x00006b00ff0677ac */ /* 0x000e620008000a00 */
[----:B------:R-:W-:Y:S01]  /*0100*/  HFMA2 R24, -RZ, RZ, 0, 0 ;  /* 0x00000000ff187431 */ /* 0x000fe200000001ff */
[----:B0-----:R-:W-:-:S13]  /*0110*/  ISETP.GE.AND P0, PT, R2, 0x1, PT ;  /* 0x000000010200780c */ /* 0x001fda0003f06270 */
[----:B-1----:R-:W-:Y:S05]  /*0120*/  @!P0 BRA `(.L_x_0) ;  /* 0x0000000800bc8947 */ /* 0x002fea0003800000 */
[C---:B------:R-:W-:Y:S02]  /*0130*/  ISETP.GE.U32.AND P1, PT, R2.reuse, 0x8, PT ;  /* 0x000000080200780c */ /* 0x040fe40003f26070 */
[----:B------:R-:W-:Y:S02]  /*0140*/  LOP3.LUT R6, R2, 0x7, RZ, 0xc0, !PT ;  /* 0x0000000702067812 */ /* 0x000fe400078ec0ff */
[----:B------:R-:W-:Y:S02]  /*0150*/  MOV R24, RZ ;  /* 0x000000ff00187202 */ /* 0x000fe40000000f00 */
[----:B------:R-:W-:Y:S02]  /*0160*/  ISETP.NE.AND P0, PT, R6, RZ, PT ;  /* 0x000000ff0600720c */ /* 0x000fe40003f05270 */
[----:B------:R-:W-:-:S05]  /*0170*/  MOV R7, RZ ;  /* 0x000000ff00077202 */ /* 0x000fca0000000f00 */
[----:B------:R-:W-:Y:S06]  /*0180*/  @!P1 BRA `(.L_x_1) ;  /* 0x0000000400649947 */ /* 0x000fec0003800000 */
[----:B------:R-:W-:Y:S01]  /*0190*/  LOP3.LUT R7, R2, 0x7ffffff8, RZ, 0xc0, !PT ;  /* 0x7ffffff802077812 */ /* 0x000fe200078ec0ff */
[C---:B------:R-:W-:Y:S01]  /*01a0*/  IMAD R10, R5.reuse, 0x3, R0 ;  /* 0x00000003050a7824 */ /* 0x040fe200078e0200 */
[C---:B------:R-:W-:Y:S01]  /*01b0*/  IADD3 R4, PT, PT, R5.reuse, UR4, R8 ;  /* 0x0000000405047c10 */ /* 0x040fe2000fffe008 */
[C-C-:B------:R-:W-:Y:S01]  /*01c0*/  IMAD R14, R5.reuse, 0x5, R0.reuse ;  /* 0x00000005050e7824 */ /* 0x140fe200078e0200 */
[CC--:B------:R-:W-:Y:S01]  /*01d0*/  LEA R8, R5.reuse, R0.reuse, 0x1 ;  /* 0x0000000005087211 */ /* 0x0c0fe200078e08ff */
[C-C-:B------:R-:W-:Y:S01]  /*01e0*/  IMAD R9, R5.reuse, 0x6, R0.reuse ;  /* 0x0000000605097824 */ /* 0x140fe200078e0200 */
[C---:B------:R-:W-:Y:S01]  /*01f0*/  LEA R12, R5.reuse, R0, 0x2 ;  /* 0x00000000050c7211 */ /* 0x040fe200078e10ff */
[----:B------:R-:W-:Y:S01]  /*0200*/  IMAD R11, R5, 0x7, R0 ;  /* 0x00000007050b7824 */ /* 0x000fe200078e0200 */
[----:B------:R-:W-:Y:S01]  /*0210*/  MOV R24, RZ ;  /* 0x000000ff00187202 */ /* 0x000fe20000000f00 */
[----:B------:R-:W-:Y:S01]  /*0220*/  IMAD R15, R3, R2, 0x3 ;  /* 0x00000003030f7424 */ /* 0x000fe200078e0202 */
[----:B------:R-:W-:-:S02]  /*0230*/  MOV R13, R0 ;  /* 0x00000000000d7202 */ /* 0x000fc40000000f00 */
[----:B------:R-:W-:-:S07]  /*0240*/  IADD3 R25, PT, PT, -R7, RZ, RZ ;  /* 0x000000ff07197210 */ /* 0x000fce0007ffe1ff */
.L_x_2:
[----:B------:R-:W0:Y:S01]  /*0250*/  LDC.64 R20, c[0x0][0x380] ;  /* 0x0000e000ff147b82 */ /* 0x000e220000000a00 */
[----:B------:R-:W-:-:S07]  /*0260*/  IADD3 R29, PT, PT, R15, -0x3, RZ ;  /* 0xfffffffd0f1d7810 */ /* 0x000fce0007ffe0ff */
[----:B------:R-:W1:Y:S01]  /*0270*/  LDC.64 R16, c[0x0][0x388] ;  /* 0x0000e200ff107b82 */ /* 0x000e620000000a00 */
[----:B0-----:R-:W-:-:S06]  /*0280*/  IMAD.WIDE.U32 R28, R29, 0x2, R20 ;  /* 0x000000021d1c7825 */ /* 0x001fcc00078e0014 */
[----:B------:R-:W2:Y:S01]  /*0290*/  LDG.E.U16.CONSTANT R28, desc[UR6][R28.64] ;  /* 0x000000061c1c7981 */ /* 0x000ea2000c1e9500 */
[----:B-1----:R-:W-:-:S06]  /*02a0*/  IMAD.WIDE.U32 R26, R13, 0x2, R16 ;  /* 0x000000020d1a7825 */ /* 0x002fcc00078e0010 */
[----:B------:R0:W3:Y:S01]  /*02b0*/  LDG.E.U16.CONSTANT R26, desc[UR6][R26.64] ;  /* 0x000000061a1a7981 */ /* 0x0000e2000c1e9500 */
[C---:B------:R-:W-:Y:S02]  /*02c0*/  IADD3 R23, PT, PT, R15.reuse, -0x2, RZ ;  /* 0xfffffffe0f177810 */ /* 0x040fe40007ffe0ff */
[----:B0-----:R-:W-:Y:S01]  /*02d0*/  IADD3 R27, PT, PT, R15, -0x1, RZ ;  /* 0xffffffff0f1b7810 */ /* 0x001fe20007ffe0ff */
[----:B--2---:R-:W-:Y:S02]  /*02e0*/  HADD2.F32 R19, -RZ, R28.H0_H0 ;  /* 0x2000001cff137230 */ /* 0x004fe40000004100 */
[----:B---3--:R-:W-:-:S05]  /*02f0*/  HADD2.F32 R18, -RZ, R26.H0_H0 ;  /* 0x2000001aff127230 */ /* 0x008fca0000004100 */
[----:B------:R-:W-:Y:S01]  /*0300*/  FFMA R24, R19, R18, R24 ;  /* 0x0000001213187223 */ /* 0x000fe20000000018 */
[----:B------:R-:W-:-:S04]  /*0310*/  IMAD.WIDE.U32 R18, R23, 0x2, R20 ;  /* 0x0000000217127825 */ /* 0x000fc800078e0014 */
[--C-:B------:R-:W-:Y:S01]  /*0320*/  IMAD.WIDE.U32 R22, R4, 0x2, R16.reuse ;  /* 0x0000000204167825 */ /* 0x100fe200078e0010 */
[----:B------:R0:W2:Y:S03]  /*0330*/  LDG.E.U16.CONSTANT R26, desc[UR6][R18.64] ;  /* 0x00000006121a7981 */ /* 0x0000a6000c1e9500 */
[----:B------:R-:W-:Y:S02]  /*0340*/  IMAD.WIDE.U32 R28, R8, 0x2, R16 ;  /* 0x00000002081c7825 */ /* 0x000fe400078e0010 */
[----:B------:R-:W3:Y:S04]  /*0350*/  LDG.E.U16.CONSTANT R22, desc[UR6][R22.64] ;  /* 0x0000000616167981 */ /* 0x000ee8000c1e9500 */
[----:B------:R-:W4:Y:S01]  /*0360*/  LDG.E.U16.CONSTANT R28, desc[UR6][R28.64] ;  /* 0x000000061c1c7981 */ /* 0x000f22000c1e9500 */
[----:B0-----:R-:W-:-:S05]  /*0370*/  IMAD.WIDE.U32 R18, R27, 0x2, R20 ;  /* 0x000000021b127825 */ /* 0x001fca00078e0014 */
[----:B------:R0:W5:Y:S02]  /*0380*/  LDG.E.U16.CONSTANT R27, desc[UR6][R18.64] ;  /* 0x00000006121b7981 */ /* 0x000164000c1e9500 */
[----:B0-----:R-:W-:-:S05]  /*0390*/  IADD3 R19, PT, PT, R15, 0x1, RZ ;  /* 0x000000010f137810 */ /* 0x001fca0007ffe0ff */
[----:B------:R-:W-:-:S06]  /*03a0*/  IMAD.WIDE.U32 R18, R19, 0x2, R20 ;  /* 0x0000000213127825 */ /* 0x000fcc00078e0014 */
[----:B------:R-:W5:Y:S01]  /*03b0*/  LDG.E.U16.CONSTANT R18, desc[UR6][R18.64] ;  /* 0x0000000612127981 */ /* 0x000f62000c1e9500 */
[----:B--2---:R-:W-:Y:S02]  /*03c0*/  HADD2.F32 R26, -RZ, R26.H0_H0 ;  /* 0x2000001aff1a7230 */ /* 0x004fe40000004100 */
[----:B---3--:R-:W-:-:S05]  /*03d0*/  HADD2.F32 R23, -RZ, R22.H0_H0 ;  /* 0x20000016ff177230 */ /* 0x008fca0000004100 */
[----:B------:R-:W-:Y:S01]  /*03e0*/  FFMA R24, R26, R23, R24 ;  /* 0x000000171a187223 */ /* 0x000fe20000000018 */
[----:B----4-:R-:W-:Y:S02]  /*03f0*/  HADD2.F32 R26, -RZ, R28.H0_H0 ;  /* 0x2000001cff1a7230 */ /* 0x010fe40000004100 */
[----:B-----5:R-:W-:Y:S02]  /*0400*/  HADD2.F32 R27, -RZ, R27.H0_H0 ;  /* 0x2000001bff1b7230 */ /* 0x020fe40000004100 */
[----:B------:R-:W-:-:S04]  /*0410*/  IMAD.WIDE.U32 R22, R10, 0x2, R16 ;  /* 0x000000020a167825 */ /* 0x000fc800078e0010 */
[----:B------:R-:W-:Y:S01]  /*0420*/  FFMA R24, R27, R26, R24 ;  /* 0x0000001a1b187223 */ /* 0x000fe20000000018 */
[----:B------:R-:W-:Y:S01]  /*0430*/  IMAD.WIDE.U32 R26, R15, 0x2, R20 ;  /* 0x000000020f1a7825 */ /* 0x000fe200078e0014 */
[----:B------:R0:W2:Y:S05]  /*0440*/  LDG.E.U16.CONSTANT R28, desc[UR6][R22.64] ;  /* 0x00000006161c7981 */ /* 0x0000aa000c1e9500 */
[----:B------:R1:W3:Y:S01]  /*0450*/  LDG.E.U16.CONSTANT R26, desc[UR6][R26.64] ;  /* 0x000000061a1a7981 */ /* 0x0002e2000c1e9500 */
[----:B0-----:R-:W-:-:S06]  /*0460*/  IMAD.WIDE.U32 R22, R12, 0x2, R16 ;  /* 0x000000020c167825 */ /* 0x001fcc00078e0010 */
[----:B------:R0:W4:Y:S01]  /*0470*/  LDG.E.U16.CONSTANT R22, desc[UR6][R22.64] ;  /* 0x0000000616167981 */ /* 0x000122000c1e9500 */
[C---:B-1----:R-:W-:Y:S02]  /*0480*/  IADD3 R27, PT, PT, R15.reuse, 0x2, RZ ;  /* 0x000000020f1b7810 */ /* 0x042fe40007ffe0ff */
[----:B0-----:R-:W-:Y:S01]  /*0490*/  IADD3 R23, PT, PT, R15, 0x4, RZ ;  /* 0x000000040f177810 */ /* 0x001fe20007ffe0ff */
[----:B--2---:R-:W-:Y:S02]  /*04a0*/  HADD2.F32 R28, -RZ, R28.H0_H0 ;  /* 0x2000001cff1c7230 */ /* 0x004fe40000004100 */
[----:B---3--:R-:W-:-:S05]  /*04b0*/  HADD2.F32 R29, -RZ, R26.H0_H0 ;  /* 0x2000001aff1d7230 */ /* 0x008fca0000004100 */
[----:B------:R-:W-:Y:S01]  /*04c0*/  FFMA R24, R29, R28, R24 ;  /* 0x0000001c1d187223 */ /* 0x000fe20000000018 */
[----:B------:R-:W-:Y:S02]  /*04d0*/  HADD2.F32 R29, -RZ, R18.H0_H0 ;  /* 0x20000012ff1d7230 */ /* 0x000fe40000004100 */
[----:B------:R-:W-:-:S04]  /*04e0*/  IMAD.WIDE.U32 R18, R27, 0x2, R20 ;  /* 0x000000021b127825 */ /* 0x000fc800078e0014 */
[----:B----4-:R-:W-:Y:S01]  /*04f0*/  HADD2.F32 R26, -RZ, R22.H0_H0 ;  /* 0x20000016ff1a7230 */ /* 0x010fe20000004100 */
[----:B------:R-:W-:-:S04]  /*0500*/  IADD3 R28, PT, PT, R15, 0x3, RZ ;  /* 0x000000030f1c7810 */ /* 0x000fc80007ffe0ff */
[----:B------:R-:W-:Y:S02]  /*0510*/  FFMA R26, R29, R26, R24 ;  /* 0x0000001a1d1a7223 */ /* 0x000fe40000000018 */
[----:B------:R0:W2:Y:S01]  /*0520*/  LDG.E.U16.CONSTANT R24, desc[UR6][R18.64] ;  /* 0x0000000612187981 */ /* 0x0000a2000c1e9500 */
[----:B------:R-:W-:-:S04]  /*0530*/  IMAD.WIDE.U32 R28, R28, 0x2, R20 ;  /* 0x000000021c1c7825 */ /* 0x000fc800078e0014 */
[----:B------:R-:W-:Y:S01]  /*0540*/  IMAD.WIDE.U32 R20, R23, 0x2, R20 ;  /* 0x0000000217147825 */ /* 0x000fe200078e0014 */
[----:B------:R-:W3:Y:S03]  /*0550*/  LDG.E.U16.CONSTANT R27, desc[UR6][R28.64] ;  /* 0x000000061c1b7981 */ /* 0x000ee6000c1e9500 */
[--C-:B0-----:R-:W-:Y:S02]  /*0560*/  IMAD.WIDE.U32 R18, R14, 0x2, R16.reuse ;  /* 0x000000020e127825 */ /* 0x101fe400078e0010 */
[----:B------:R-:W4:Y:S02]  /*0570*/  LDG.E.U16.CONSTANT R20, desc[UR6][R20.64] ;  /* 0x0000000614147981 */ /* 0x000f24000c1e9500 */
[--C-:B------:R-:W-:Y:S02]  /*0580*/  IMAD.WIDE.U32 R22, R9, 0x2, R16.reuse ;  /* 0x0000000209167825 */ /* 0x100fe400078e0010 */
[----:B------:R-:W5:Y:S02]  /*0590*/  LDG.E.U16.CONSTANT R18, desc[UR6][R18.64] ;  /* 0x0000000612127981 */ /* 0x000f64000c1e9500 */
[----:B------:R-:W-:-:S02]  /*05a0*/  IMAD.WIDE.U32 R16, R11, 0x2, R16 ;  /* 0x000000020b107825 */ /* 0x000fc400078e0010 */
[----:B------:R-:W4:Y:S04]  /*05b0*/  LDG.E.U16.CONSTANT R22, desc[UR6][R22.64] ;  /* 0x0000000616167981 */ /* 0x000f28000c1e9500 */
[----:B------:R-:W4:Y:S01]  /*05c0*/  LDG.E.U16.CONSTANT R16, desc[UR6][R16.64] ;  /* 0x0000000610107981 */ /* 0x000f22000c1e9500 */
[----:B------:R-:W-:-:S04]  /*05d0*/  IADD3 R25, PT, PT, R25, 0x8, RZ ;  /* 0x0000000819197810 */ /* 0x000fc80007ffe0ff */
[----:B------:R-:W-:Y:S02]  /*05e0*/  ISETP.NE.AND P1, PT, R25, RZ, PT ;  /* 0x000000ff1900720c */ /* 0x000fe40003f25270 */
[----:B------:R-:W-:Y:S02]  /*05f0*/  IADD3 R15, PT, PT, R15, 0x8, RZ ;  /* 0x000000080f0f7810 */ /* 0x000fe40007ffe0ff */
[C---:B------:R-:W-:Y:S02]  /*0600*/  LEA R4, R5.reuse, R4, 0x3 ;  /* 0x0000000405047211 */ /* 0x040fe400078e18ff */
[C---:B------:R-:W-:Y:S02]  /*0610*/  LEA R8, R5.reuse, R8, 0x3 ;  /* 0x0000000805087211 */ /* 0x040fe400078e18ff */
[C---:B------:R-:W-:Y:S02]  /*0620*/  LEA R10, R5.reuse, R10, 0x3 ;  /* 0x0000000a050a7211 */ /* 0x040fe400078e18ff */
[----:B------:R-:W-:-:S02]  /*0630*/  LEA R12, R5, R12, 0x3 ;  /* 0x0000000c050c7211 */ /* 0x000fc400078e18ff */
[C---:B------:R-:W-:Y:S02]  /*0640*/  LEA R14, R5.reuse, R14, 0x3 ;  /* 0x0000000e050e7211 */ /* 0x040fe400078e18ff */
[C---:B------:R-:W-:Y:S02]  /*0650*/  LEA R9, R5.reuse, R9, 0x3 ;  /* 0x0000000905097211 */ /* 0x040fe400078e18ff */
[C---:B------:R-:W-:Y:S02]  /*0660*/  LEA R11, R5.reuse, R11, 0x3 ;  /* 0x0000000b050b7211 */ /* 0x040fe400078e18ff */
[----:B------:R-:W-:Y:S01]  /*0670*/  LEA R13, R5, R13, 0x3 ;  /* 0x0000000d050d7211 */ /* 0x000fe200078e18ff */
[----:B--2---:R-:W-:Y:S02]  /*0680*/  HADD2.F32 R24, -RZ, R24.H0_H0 ;  /* 0x20000018ff187230 */ /* 0x004fe40000004100 */
[----:B---3--:R-:W-:Y:S02]  /*0690*/  HADD2.F32 R27, -RZ, R27.H0_H0 ;  /* 0x2000001bff1b7230 */ /* 0x008fe40000004100 */
[----:B-----5:R-:W-:-:S02]  /*06a0*/  HADD2.F32 R29, -RZ, R18.H0_H0 ;  /* 0x20000012ff1d7230 */ /* 0x020fc40000004100 */
[----:B----4-:R-:W-:-:S03]  /*06b0*/  HADD2.F32 R28, -RZ, R22.H0_H0 ;  /* 0x20000016ff1c7230 */ /* 0x010fc60000004100 */
[----:B------:R-:W-:Y:S01]  /*06c0*/  FFMA R24, R24, R29, R26 ;  /* 0x0000001d18187223 */ /* 0x000fe2000000001a */
[----:B------:R-:W-:Y:S02]  /*06d0*/  HADD2.F32 R19, -RZ, R20.H0_H0 ;  /* 0x20000014ff137230 */ /* 0x000fe40000004100 */
[----:B------:R-:W-:Y:S02]  /*06e0*/  HADD2.F32 R18, -RZ, R16.H0_H0 ;  /* 0x20000010ff127230 */ /* 0x000fe40000004100 */
[----:B------:R-:W-:-:S04]  /*06f0*/  FFMA R24, R27, R28, R24 ;  /* 0x0000001c1b187223 */ /* 0x000fc80000000018 */
[----:B------:R-:W-:Y:S01]  /*0700*/  FFMA R24, R19, R18, R24 ;  /* 0x0000001213187223 */ /* 0x000fe20000000018 */
[----:B------:R-:W-:Y:S06]  /*0710*/  @P1 BRA `(.L_x_2) ;  /* 0xfffffff800cc1947 */ /* 0x000fec000383ffff */
.L_x_1:
[----:B------:R-:W-:Y:S05]  /*0720*/  @!P0 BRA `(.L_x_0) ;  /* 0x00000004003c8947 */ /* 0x000fea0003800000 */
[----:B------:R-:W-:Y:S02]  /*0730*/  ISETP.GE.U32.AND P0, PT, R6, 0x4, PT ;  /* 0x000000040600780c */ /* 0x000fe40003f06070 */
[----:B------:R-:W-:-:S04]  /*0740*/  LOP3.LUT R22, R2, 0x3, RZ, 0xc0, !PT ;  /* 0x0000000302167812 */ /* 0x000fc800078ec0ff */
[----:B------:R-:W-:-:S07]  /*0750*/  ISETP.NE.AND P1, PT, R22, RZ, PT ;  /* 0x000000ff1600720c */ /* 0x000fce0003f25270 */
[----:B------:R-:W-:Y:S06]  /*0760*/  @!P0 BRA `(.L_x_3) ;  /* 0x00000000009c8947 */ /* 0x000fec0003800000 */
[----:B------:R-:W0:Y:S01]  /*0770*/  LDC.64 R8, c[0x0][0x388] ;  /* 0x0000e200ff087b82 */ /* 0x000e220000000a00 */
[----:B------:R-:W-:Y:S02]  /*0780*/  IMAD R13, R3, R2, R7 ;  /* 0x00000002030d7224 */ /* 0x000fe400078e0207 */
[----:B------:R-:W-:-:S03]  /*0790*/  IMAD R6, R7, R5, R0 ;  /* 0x0000000507067224 */ /* 0x000fc600078e0200 */
[C---:B------:R-:W-:Y:S02]  /*07a0*/  IADD3 R21, PT, PT, R13.reuse, 0x1, RZ ;  /* 0x000000010d157810 */ /* 0x040fe40007ffe0ff */
[----:B------:R-:W1:Y:S01]  /*07b0*/  LDC.64 R10, c[0x0][0x380] ;  /* 0x0000e000ff0a7b82 */ /* 0x000e620000000a00 */
[C---:B------:R-:W-:Y:S02]  /*07c0*/  IADD3 R15, PT, PT, R13.reuse, 0x2, RZ ;  /* 0x000000020d0f7810 */ /* 0x040fe40007ffe0ff */
[----:B------:R-:W-:Y:S01]  /*07d0*/  IADD3 R23, PT, PT, R13, 0x3, RZ ;  /* 0x000000030d177810 */ /* 0x000fe20007ffe0ff */
[C---:B0-----:R-:W-:Y:S01]  /*07e0*/  IMAD.WIDE.U32 R18, R6.reuse, 0x2, R8 ;  /* 0x0000000206127825 */ /* 0x041fe200078e0008 */
[----:B------:R-:W-:-:S04]  /*07f0*/  IADD3 R6, PT, PT, R6, R5, RZ ;  /* 0x0000000506067210 */ /* 0x000fc80007ffe0ff */
[CC--:B------:R-:W-:Y:S01]  /*0800*/  IADD3 R14, PT, PT, R6.reuse, R5.reuse, RZ ;  /* 0x00000005060e7210 */ /* 0x0c0fe20007ffe0ff */
[--C-:B-1----:R-:W-:Y:S01]  /*0810*/  IMAD.WIDE.U32 R26, R13, 0x2, R10.reuse ;  /* 0x000000020d1a7825 */ /* 0x102fe200078e000a */
[----:B------:R-:W2:Y:S03]  /*0820*/  LDG.E.U16.CONSTANT R18, desc[UR6][R18.64] ;  /* 0x0000000612127981 */ /* 0x000ea6000c1e9500 */
[----:B------:R-:W-:Y:S01]  /*0830*/  IMAD.WIDE.U32 R20, R21, 0x2, R10 ;  /* 0x0000000215147825 */ /* 0x000fe200078e000a */
[----:B------:R-:W3:Y:S03]  /*0840*/  LDG.E.U16.CONSTANT R4, desc[UR6][R26.64] ;  /* 0x000000061a047981 */ /* 0x000ee6000c1e9500 */
[----:B------:R-:W-:Y:S01]  /*0850*/  IMAD.WIDE.U32 R16, R6, 0x2, R8 ;  /* 0x0000000206107825 */ /* 0x000fe200078e0008 */
[----:B------:R-:W-:Y:S01]  /*0860*/  IADD3 R25, PT, PT, R14, R5, RZ ;  /* 0x000000050e197210 */ /* 0x000fe20007ffe0ff */
[----:B------:R-:W4:Y:S02]  /*0870*/  LDG.E.U16.CONSTANT R20, desc[UR6][R20.64] ;  /* 0x0000000614147981 */ /* 0x000f24000c1e9500 */
[----:B------:R-:W-:-:S02]  /*0880*/  IMAD.WIDE.U32 R12, R15, 0x2, R10 ;  /* 0x000000020f0c7825 */ /* 0x000fc400078e000a */
[----:B------:R-:W5:Y:S02]  /*0890*/  LDG.E.U16.CONSTANT R16, desc[UR6][R16.64] ;  /* 0x0000000610107981 */ /* 0x000f64000c1e9500 */
[----:B------:R-:W-:Y:S02]  /*08a0*/  IMAD.WIDE.U32 R14, R14, 0x2, R8 ;  /* 0x000000020e0e7825 */ /* 0x000fe400078e0008 */
[----:B------:R-:W5:Y:S02]  /*08b0*/  LDG.E.U16.CONSTANT R12, desc[UR6][R12.64] ;  /* 0x000000060c0c7981 */ /* 0x000f64000c1e9500 */
[----:B------:R-:W-:Y:S02]  /*08c0*/  IMAD.WIDE.U32 R10, R23, 0x2, R10 ;  /* 0x00000002170a7825 */ /* 0x000fe400078e000a */
[----:B------:R-:W5:Y:S02]  /*08d0*/  LDG.E.U16.CONSTANT R14, desc[UR6][R14.64] ;  /* 0x000000060e0e7981 */ /* 0x000f64000c1e9500 */
[----:B------:R-:W-:-:S02]  /*08e0*/  IMAD.WIDE.U32 R8, R25, 0x2, R8 ;  /* 0x0000000219087825 */ /* 0x000fc400078e0008 */
[----:B------:R-:W5:Y:S04]  /*08f0*/  LDG.E.U16.CONSTANT R10, desc[UR6][R10.64] ;  /* 0x000000060a0a7981 */ /* 0x000f68000c1e9500 */
[----:B------:R-:W5:Y:S01]  /*0900*/  LDG.E.U16.CONSTANT R8, desc[UR6][R8.64] ;  /* 0x0000000608087981 */ /* 0x000f62000c1e9500 */
[----:B------:R-:W-:Y:S01]  /*0910*/  IADD3 R7, PT, PT, R7, 0x4, RZ ;  /* 0x0000000407077810 */ /* 0x000fe20007ffe0ff */
[----:B--2---:R-:W-:Y:S02]  /*0920*/  HADD2.F32 R18, -RZ, R18.H0_H0 ;  /* 0x20000012ff127230 */ /* 0x004fe40000004100 */
[----:B---3--:R-:W-:Y:S02]  /*0930*/  HADD2.F32 R19, -RZ, R4.H0_H0 ;  /* 0x20000004ff137230 */ /* 0x008fe40000004100 */
[----:B----4-:R-:W-:-:S03]  /*0940*/  HADD2.F32 R21, -RZ, R20.H0_H0 ;  /* 0x20000014ff157230 */ /* 0x010fc60000004100 */
[----:B------:R-:W-:Y:S01]  /*0950*/  FFMA R18, R19, R18, R24 ;  /* 0x0000001213127223 */ /* 0x000fe20000000018 */
[----:B-----5:R-:W-:Y:S02]  /*0960*/  HADD2.F32 R4, -RZ, R16.H0_H0 ;  /* 0x20000010ff047230 */ /* 0x020fe40000004100 */
[----:B------:R-:W-:-:S03]  /*0970*/  HADD2.F32 R17, -RZ, R12.H0_H0 ;  /* 0x2000000cff117230 */ /* 0x000fc60000004100 */
[----:B------:R-:W-:Y:S01]  /*0980*/  FFMA R4, R21, R4, R18 ;  /* 0x0000000415047223 */ /* 0x000fe20000000012 */
[----:B------:R-:W-:Y:S02]  /*0990*/  HADD2.F32 R6, -RZ, R14.H0_H0 ;  /* 0x2000000eff067230 */ /* 0x000fe40000004100 */
[----:B------:R-:W-:-:S03]  /*09a0*/  HADD2.F32 R13, -RZ, R10.H0_H0 ;  /* 0x2000000aff0d7230 */ /* 0x000fc60000004100 */
[----:B------:R-:W-:Y:S01]  /*09b0*/  FFMA R4, R17, R6, R4 ;  /* 0x0000000611047223 */ /* 0x000fe20000000004 */
[----:B------:R-:W-:-:S05]  /*09c0*/  HADD2.F32 R24, -RZ, R8.H0_H0 ;  /* 0x20000008ff187230 */ /* 0x000fca0000004100 */
[----:B------:R-:W-:-:S07]  /*09d0*/  FFMA R24, R13, R24, R4 ;  /* 0x000000180d187223 */ /* 0x000fce0000000004 */
.L_x_3:
[----:B------:R-:W-:Y:S05]  /*09e0*/  @!P1 BRA `(.L_x_0) ;  /* 0x00000000008c9947 */ /* 0x000fea0003800000 */
[----:B------:R-:W0:Y:S01]  /*09f0*/  LDC.64 R16, c[0x0][0x380] ;  /* 0x0000e000ff107b82 */ /* 0x000e220000000a00 */
[----:B------:R-:W-:Y:S02]  /*0a00*/  ISETP.NE.AND P0, PT, R22, 0x1, PT ;  /* 0x000000011600780c */ /* 0x000fe40003f05270 */
[----:B------:R-:W-:-:S04]  /*0a10*/  LOP3.LUT R4, R2, 0x1, RZ, 0xc0, !PT ;  /* 0x0000000102047812 */ /* 0x000fc800078ec0ff */
[----:B------:R-:W-:Y:S01]  /*0a20*/  ISETP.NE.U32.AND P1, PT, R4, 0x1, PT ;  /* 0x000000010400780c */ /* 0x000fe20003f25070 */
[----:B------:R-:W1:Y:S06]  /*0a30*/  LDC.64 R12, c[0x0][0x388] ;  /* 0x0000e200ff0c7b82 */ /* 0x000e6c0000000a00 */
[----:B------:R-:W-:Y:S02]  /*0a40*/  @P0 IMAD R15, R3, R2, R7 ;  /* 0x00000002030f0224 */ /* 0x000fe400078e0207 */
[----:B------:R-:W2:Y:S01]  /*0a50*/  LDC.64 R10, c[0x0][0x380] ;  /* 0x0000e000ff0a7b82 */ /* 0x000ea20000000a00 */
[C---:B------:R-:W-:Y:S01]  /*0a60*/  @P0 IMAD R14, R7.reuse, R5, R0 ;  /* 0x00000005070e0224 */ /* 0x040fe200078e0200 */
[----:B------:R-:W-:-:S02]  /*0a70*/  @P0 IADD3 R7, PT, PT, R7, 0x2, RZ ;  /* 0x0000000207070810 */ /* 0x000fc40007ffe0ff */
[C---:B------:R-:W-:Y:S02]  /*0a80*/  @P0 IADD3 R21, PT, PT, R15.reuse, 0x1, RZ ;  /* 0x000000010f150810 */ /* 0x040fe40007ffe0ff */
[----:B------:R-:W-:Y:S02]  /*0a90*/  @P0 IADD3 R23, PT, PT, R14, R5, RZ ;  /* 0x000000050e170210 */ /* 0x000fe40007ffe0ff */
[----:B------:R-:W3:Y:S01]  /*0aa0*/  LDC.64 R8, c[0x0][0x388] ;  /* 0x0000e200ff087b82 */ /* 0x000ee20000000a00 */
[----:B0-----:R-:W-:-:S04]  /*0ab0*/  @P0 IMAD.WIDE.U32 R18, R15, 0x2, R16 ;  /* 0x000000020f120825 */ /* 0x001fc800078e0010 */
[----:B------:R-:W-:Y:S01]  /*0ac0*/  @P0 IMAD.WIDE.U32 R16, R21, 0x2, R16 ;  /* 0x0000000215100825 */ /* 0x000fe200078e0010 */
[----:B------:R-:W4:Y:S03]  /*0ad0*/  @P0 LDG.E.U16.CONSTANT R4, desc[UR6][R18.64] ;  /* 0x0000000612040981 */ /* 0x000f26000c1e9500 */
[----:B-1----:R-:W-:Y:S02]  /*0ae0*/  @P0 IMAD.WIDE.U32 R14, R14, 0x2, R12 ;  /* 0x000000020e0e0825 */ /* 0x002fe400078e000c */
[----:B------:R-:W5:Y:S02]  /*0af0*/  @P0 LDG.E.U16.CONSTANT R16, desc[UR6][R16.64] ;  /* 0x0000000610100981 */ /* 0x000f64000c1e9500 */
[----:B------:R-:W-:Y:S02]  /*0b00*/  @!P1 IMAD R21, R3, R2, R7 ;  /* 0x0000000203159224 */ /* 0x000fe400078e0207 */
[----:B------:R-:W-:Y:S01]  /*0b10*/  @P0 IMAD.WIDE.U32 R12, R23, 0x2, R12 ;  /* 0x00000002170c0825 */ /* 0x000fe200078e000c */
[----:B------:R-:W5:Y:S03]  /*0b20*/  @P0 LDG.E.U16.CONSTANT R14, desc[UR6][R14.64] ;  /* 0x000000060e0e0981 */ /* 0x000f66000c1e9500 */
[----:B------:R-:W-:-:S02]  /*0b30*/  @!P1 IMAD R7, R7, R5, R0 ;  /* 0x0000000507079224 */ /* 0x000fc400078e0200 */
[----:B--2---:R-:W-:Y:S01]  /*0b40*/  @!P1 IMAD.WIDE.U32 R10, R21, 0x2, R10 ;  /* 0x00000002150a9825 */ /* 0x004fe200078e000a */
[----:B------:R-:W2:Y:S03]  /*0b50*/  @P0 LDG.E.U16.CONSTANT R12, desc[UR6][R12.64] ;  /* 0x000000060c0c0981 */ /* 0x000ea6000c1e9500 */
[----:B---3--:R-:W-:Y:S02]  /*0b60*/  @!P1 IMAD.WIDE.U32 R8, R7, 0x2, R8 ;  /* 0x0000000207089825 */ /* 0x008fe400078e0008 */
[----:B------:R-:W3:Y:S04]  /*0b70*/  @!P1 LDG.E.U16.CONSTANT R10, desc[UR6][R10.64] ;  /* 0x000000060a0a9981 */ /* 0x000ee8000c1e9500 */
[----:B------:R-:W3:Y:S01]  /*0b80*/  @!P1 LDG.E.U16.CONSTANT R8, desc[UR6][R8.64] ;  /* 0x0000000608089981 */ /* 0x000ee2000c1e9500 */
[----:B----4-:R-:W-:-:S02]  /*0b90*/  @P0 HADD2.F32 R7, -RZ, R4.H0_H0 ;  /* 0x20000004ff070230 */ /* 0x010fc40000004100 */
[----:B-----5:R-:W-:Y:S02]  /*0ba0*/  @P0 HADD2.F32 R19, -RZ, R16.H0_H0 ;  /* 0x20000010ff130230 */ /* 0x020fe40000004100 */
[----:B------:R-:W-:-:S05]  /*0bb0*/  @P0 HADD2.F32 R2, -RZ, R14.H0_H0 ;  /* 0x2000000eff020230 */ /* 0x000fca0000004100 */
[----:B------:R-:W-:Y:S01]  /*0bc0*/  @P0 FFMA R4, R7, R2, R24 ;  /* 0x0000000207040223 */ /* 0x000fe20000000018 */
[----:B--2---:R-:W-:Y:S02]  /*0bd0*/  @P0 HADD2.F32 R6, -RZ, R12.H0_H0 ;  /* 0x2000000cff060230 */ /* 0x004fe40000004100 */
[----:B---3--:R-:W-:-:S03]  /*0be0*/  @!P1 HADD2.F32 R7, -RZ, R10.H0_H0 ;  /* 0x2000000aff079230 */ /* 0x008fc60000004100 */
[----:B------:R-:W-:Y:S01]  /*0bf0*/  @P0 FFMA R24, R19, R6, R4 ;  /* 0x0000000613180223 */ /* 0x000fe20000000004 */
[----:B------:R-:W-:-:S05]  /*0c00*/  @!P1 HADD2.F32 R2, -RZ, R8.H0_H0 ;  /* 0x20000008ff029230 */ /* 0x000fca0000004100 */
[----:B------:R-:W-:-:S07]  /*0c10*/  @!P1 FFMA R24, R7, R2, R24 ;  /* 0x0000000207189223 */ /* 0x000fce0000000018 */
.L_x_0:
[----:B------:R-:W0:Y:S01]  /*0c20*/  LDC.64 R6, c[0x0][0x390] ;  /* 0x0000e400ff067b82 */ /* 0x000e220000000a00 */
[----:B------:R-:W-:Y:S01]  /*0c30*/  IMAD R3, R3, R5, R0 ;  /* 0x0000000503037224 */ /* 0x000fe200078e0200 */
[----:B------:R-:W1:Y:S01]  /*0c40*/  LDCU UR5, c[0x0][0x3a8] ;  /* 0x00007500ff0577ac */ /* 0x000e620008000800 */
[----:B------:R-:W2:Y:S02]  /*0c50*/  LDCU UR8, c[0x0][0x3a4] ;  /* 0x00007480ff0877ac */ /* 0x000ea40008000800 */
[----:B0-----:R-:W-:-:S05]  /*0c60*/  IMAD.WIDE.U32 R2, R3, 0x4, R6 ;  /* 0x0000000403027825 */ /* 0x001fca00078e0006 */
[----:B------:R-:W1:Y:S02]  /*0c70*/  LDG.E R0, desc[UR6][R2.64] ;  /* 0x0000000602007981 */ /* 0x000e64000c1e1900 */
[----:B-1----:R-:W-:-:S04]  /*0c80*/  FMUL R5, R0, UR5 ;  /* 0x0000000500057c20 */ /* 0x002fc80008400000 */
[----:B--2---:R-:W-:-:S05]  /*0c90*/  FFMA R5, R24, UR8, R5 ;  /* 0x0000000818057c23 */ /* 0x004fca0008000005 */
[----:B------:R-:W-:Y:S01]  /*0ca0*/  STG.E desc[UR6][R2.64], R5 ;  /* 0x0000000502007986 */ /* 0x000fe2000c101906 */
[----:B------:R-:W-:Y:S05]  /*0cb0*/  EXIT ;  /* 0x000000000000794d */ /* 0x000fea0003800000 */
.L_x_4:
[----:B------:R-:W-:-:S00]  /*0cc0*/  BRA `(.L_x_4) ;  /* 0xfffffffc00fc7947 */ /* 0x000fc0000383ffff */
[----:B------:R-:W-:-:S00]  /*0cd0*/  NOP ;  /* 0x0000000000007918 */ /* 0x000fc00000000000 */
        /* <DEDUP_REMOVED lines=10> */
.L_x_15:


//--------------------- .text._Z8naive_bfPK13__nv_bfloat16S1_Pfiiiff --------------------------
	.section	.text._Z8naive_bfPK13__nv_bfloat16S1_Pfiiiff,"ax",@progbits
	.align	128
        .global         _Z8naive_bfPK13__nv_bfloat16S1_Pfiiiff
        .type           _Z8naive_bfPK13__nv_bfloat16S1_Pfiiiff,@function
        .size           _Z8naive_bfPK13__nv_bfloat16S1_Pfiiiff,(.L_x_16 - _Z8naive_bfPK13__nv_bfloat16S1_Pfiiiff)
        .other          _Z8naive_bfPK13__nv_bfloat16S1_Pfiiiff,@"STO_CUDA_ENTRY STV_DEFAULT"
_Z8naive_bfPK13__nv_bfloat16S1_Pfiiiff:
.text._Z8naive_bfPK13__nv_bfloat16S1_Pfiiiff:
        /* <DEDUP_REMOVED lines=31> */
[----:B------:R-:W-:Y:S01]  /*01f0*/  MOV R24, RZ ;  /* 0x000000ff00187202 */ /* 0x000fe20000000f00 */
[C-C-:B------:R-:W-:Y:S01]  /*0200*/  IMAD R9, R5.reuse, 0x6, R0.reuse ;  /* 0x0000000605097824 */ /* 0x140fe200078e0200 */
[----:B------:R-:W-:Y:S01]  /*0210*/  MOV R13, R0 ;  /* 0x00000000000d7202 */ /* 0x000fe20000000f00 */
[----:B------:R-:W-:Y:S01]  /*0220*/  IMAD R11, R5, 0x7, R0 ;  /* 0x00000007050b7824 */ /* 0x000fe200078e0200 */
[----:B------:R-:W-:Y:S01]  /*0230*/  IADD3 R25, PT, PT, -R7, RZ, RZ ;  /* 0x000000ff07197210 */ /* 0x000fe20007ffe1ff */
[----:B------:R-:W-:-:S07]  /*0240*/  IMAD R15, R3, R2, 0x3 ;  /* 0x00000003030f7424 */ /* 0x000fce00078e0202 */
.L_x_7:
        /* <DEDUP_REMOVED lines=8> */
[----:B0-----:R-:W-:Y:S02]  /*02d0*/  IADD3 R27, PT, PT, R15, -0x1, RZ ;  /* 0xffffffff0f1b7810 */ /* 0x001fe40007ffe0ff */
[----:B--2---:R-:W-:Y:S01]  /*02e0*/  SHF.L.U32 R19, R28, 0x10, RZ ;  /* 0x000000101c137819 */ /* 0x004fe200000006ff */
[----:B---3--:R-:W-:-:S04]  /*02f0*/  IMAD.U32 R18, R26, 0x10000, RZ ;  /* 0x000100001a127824 */ /* 0x008fc800078e00ff */
        /* <DEDUP_REMOVED lines=12> */
[----:B--2---:R-:W-:Y:S02]  /*03c0*/  SHF.L.U32 R26, R26, 0x10, RZ ;  /* 0x000000101a1a7819 */ /* 0x004fe400000006ff */
[----:B---3--:R-:W-:-:S05]  /*03d0*/  SHF.L.U32 R23, R22, 0x10, RZ ;  /* 0x0000001016177819 */ /* 0x008fca00000006ff */
[----:B------:R-:W-:Y:S01]  /*03e0*/  FFMA R24, R26, R23, R24 ;  /* 0x000000171a187223 */ /* 0x000fe20000000018 */
[----:B----4-:R-:W-:Y:S01]  /*03f0*/  IMAD.U32 R26, R28, 0x10000, RZ ;  /* 0x000100001c1a7824 */ /* 0x010fe200078e00ff */
[----:B-----5:R-:W-:Y:S01]  /*0400*/  SHF.L.U32 R27, R27, 0x10, RZ ;  /* 0x000000101b1b7819 */ /* 0x020fe200000006ff */
[----:B------:R-:W-:-:S04]  /*0410*/  IMAD.WIDE.U32 R22, R10, 0x2, R16 ;  /* 0x000000020a167825 */ /* 0x000fc800078e0010 */
[----:B------:R-:W-:Y:S01]  /*0420*/  FFMA R24, R27, R26, R24 ;  /* 0x0000001a1b187223 */ /* 0x000fe20000000018 */
[----:B------:R-:W-:Y:S01]  /*0430*/  IMAD.WIDE.U32 R26, R15, 0x2, R20 ;  /* 0x000000020f1a7825 */ /* 0x000fe200078e0014 */
[----:B------:R0:W2:Y:S05]  /*0440*/  LDG.E.U16.CONSTANT R28, desc[UR6][R22.64] ;  /* 0x00000006161c7981 */ /* 0x0000aa000c1e9500 */
[----:B------:R1:W3:Y:S01]  /*0450*/  LDG.E.U16.CONSTANT R26, desc[UR6][R26.64] ;  /* 0x000000061a1a7981 */ /* 0x0002e2000c1e9500 */
[----:B0-----:R-:W-:-:S06]  /*0460*/  IMAD.WIDE.U32 R22, R12, 0x2, R16 ;  /* 0x000000020c167825 */ /* 0x001fcc00078e0010 */
[----:B------:R0:W4:Y:S01]  /*0470*/  LDG.E.U16.CONSTANT R22, desc[UR6][R22.64] ;  /* 0x0000000616167981 */ /* 0x000122000c1e9500 */
[C---:B-1----:R-:W-:Y:S01]  /*0480*/  VIADD R27, R15.reuse, 0x2 ;  /* 0x000000020f1b7836 */ /* 0x042fe20000000000 */
[----:B0-----:R-:W-:Y:S02]  /*0490*/  IADD3 R23, PT, PT, R15, 0x4, RZ ;  /* 0x000000040f177810 */ /* 0x001fe40007ffe0ff */
[----:B--2---:R-:W-:Y:S02]  /*04a0*/  SHF.L.U32 R28, R28, 0x10, RZ ;  /* 0x000000101c1c7819 */ /* 0x004fe400000006ff */
[----:B---3--:R-:W-:-:S05]  /*04b0*/  SHF.L.U32 R29, R26, 0x10, RZ ;  /* 0x000000101a1d7819 */ /* 0x008fca00000006ff */
[----:B------:R-:W-:Y:S01]  /*04c0*/  FFMA R24, R29, R28, R24 ;  /* 0x0000001c1d187223 */ /* 0x000fe20000000018 */
[----:B------:R-:W-:Y:S01]  /*04d0*/  SHF.L.U32 R29, R18, 0x10, RZ ;  /* 0x00000010121d7819 */ /* 0x000fe200000006ff */
[----:B------:R-:W-:Y:S01]  /*04e0*/  IMAD.WIDE.U32 R18, R27, 0x2, R20 ;  /* 0x000000021b127825 */ /* 0x000fe200078e0014 */
[----:B----4-:R-:W-:Y:S02]  /*04f0*/  SHF.L.U32 R26, R22, 0x10, RZ ;  /* 0x00000010161a7819 */ /* 0x010fe400000006ff */
[----:B------:R-:W-:-:S03]  /*0500*/  IADD3 R28, PT, PT, R15, 0x3, RZ ;  /* 0x000000030f1c7810 */ /* 0x000fc60007ffe0ff */
        /* <DEDUP_REMOVED lines=13> */
[----:B------:R-:W-:Y:S01]  /*05e0*/  ISETP.NE.AND P1, PT, R25, RZ, PT ;  /* 0x000000ff1900720c */ /* 0x000fe20003f25270 */
[----:B------:R-:W-:Y:S01]  /*05f0*/  IMAD R8, R5, 0x8, R8 ;  /* 0x0000000805087824 */ /* 0x000fe200078e0208 */
[----:B------:R-:W-:Y:S01]  /*0600*/  IADD3 R15, PT, PT, R15, 0x8, RZ ;  /* 0x000000080f0f7810 */ /* 0x000fe20007ffe0ff */
[C---:B------:R-:W-:Y:S01]  /*0610*/  IMAD R13, R5.reuse, 0x8, R13 ;  /* 0x00000008050d7824 */ /* 0x040fe200078e020d */
[C---:B------:R-:W-:Y:S02]  /*0620*/  LEA R4, R5.reuse, R4, 0x3 ;  /* 0x0000000405047211 */ /* 0x040fe400078e18ff */
[C---:B------:R-:W-:Y:S02]  /*0630*/  LEA R10, R5.reuse, R10, 0x3 ;  /* 0x0000000a050a7211 */ /* 0x040fe400078e18ff */
[C---:B------:R-:W-:Y:S02]  /*0640*/  LEA R12, R5.reuse, R12, 0x3 ;  /* 0x0000000c050c7211 */ /* 0x040fe400078e18ff */
[----:B------:R-:W-:-:S02]  /*0650*/  LEA R14, R5, R14, 0x3 ;  /* 0x0000000e050e7211 */ /* 0x000fc400078e18ff */
[C---:B------:R-:W-:Y:S02]  /*0660*/  LEA R9, R5.reuse, R9, 0x3 ;  /* 0x0000000905097211 */ /* 0x040fe400078e18ff */
[----:B------:R-:W-:Y:S02]  /*0670*/  LEA R11, R5, R11, 0x3 ;  /* 0x0000000b050b7211 */ /* 0x000fe400078e18ff */
[----:B--2---:R-:W-:Y:S02]  /*0680*/  SHF.L.U32 R24, R24, 0x10, RZ ;  /* 0x0000001018187819 */ /* 0x004fe400000006ff */
[----:B---3--:R-:W-:Y:S02]  /*0690*/  SHF.L.U32 R27, R27, 0x10, RZ ;  /* 0x000000101b1b7819 */ /* 0x008fe400000006ff */
[----:B-----5:R-:W-:Y:S01]  /*06a0*/  SHF.L.U32 R29, R18, 0x10, RZ ;  /* 0x00000010121d7819 */ /* 0x020fe200000006ff */
[----:B----4-:R-:W-:-:S04]  /*06b0*/  IMAD.U32 R28, R22, 0x10000, RZ ;  /* 0x00010000161c7824 */ /* 0x010fc800078e00ff */
[----:B------:R-:W-:Y:S01]  /*06c0*/  FFMA R24, R24, R29, R26 ;  /* 0x0000001d18187223 */ /* 0x000fe2000000001a */
[----:B------:R-:W-:Y:S02]  /*06d0*/  SHF.L.U32 R19, R20, 0x10, RZ ;  /* 0x0000001014137819 */ /* 0x000fe400000006ff */
[----:B------:R-:W-:Y:S01]  /*06e0*/  SHF.L.U32 R18, R16, 0x10, RZ ;  /* 0x0000001010127819 */ /* 0x000fe200000006ff */
[----:B------:R-:W-:-:S04]  /*06f0*/  FFMA R24, R27, R28, R24 ;  /* 0x0000001c1b187223 */ /* 0x000fc80000000018 */
[----:B------:R-:W-:Y:S01]  /*0700*/  FFMA R24, R19, R18, R24 ;  /* 0x0000001213187223 */ /* 0x000fe20000000018 */
[----:B------:R-:W-:Y:S06]  /*0710*/  @P1 BRA `(.L_x_7) ;  /* 0xfffffff800cc1947 */ /* 0x000fec000383ffff */
.L_x_6:
        /* <DEDUP_REMOVED lines=14> */
[C---:B------:R-:W-:Y:S01]  /*0800*/  IADD3 R14, PT, PT, R6.reuse, R5, RZ ;  /* 0x00000005060e7210 */ /* 0x040fe20007ffe0ff */
[--C-:B-1----:R-:W-:Y:S01]  /*0810*/  IMAD.WIDE.U32 R26, R13, 0x2, R10.reuse ;  /* 0x000000020d1a7825 */ /* 0x102fe200078e000a */
[----:B------:R-:W2:Y:S03]  /*0820*/  LDG.E.U16.CONSTANT R18, desc[UR6][R18.64] ;  /* 0x0000000612127981 */ /* 0x000ea6000c1e9500 */
[----:B------:R-:W-:Y:S01]  /*0830*/  IMAD.WIDE.U32 R20, R21, 0x2, R10 ;  /* 0x0000000215147825 */ /* 0x000fe200078e000a */
[----:B------:R-:W3:Y:S03]  /*0840*/  LDG.E.U16.CONSTANT R4, desc[UR6][R26.64] ;  /* 0x000000061a047981 */ /* 0x000ee6000c1e9500 */
[----:B------:R-:W-:Y:S02]  /*0850*/  IMAD.WIDE.U32 R16, R6, 0x2, R8 ;  /* 0x0000000206107825 */ /* 0x000fe400078e0008 */
[----:B------:R-:W4:Y:S02]  /*0860*/  LDG.E.U16.CONSTANT R20, desc[UR6][R20.64] ;  /* 0x0000000614147981 */ /* 0x000f24000c1e9500 */
[----:B------:R-:W-:-:S02]  /*0870*/  IMAD.WIDE.U32 R12, R15, 0x2, R10 ;  /* 0x000000020f0c7825 */ /* 0x000fc400078e000a */
[----:B------:R-:W5:Y:S02]  /*0880*/  LDG.E.U16.CONSTANT R16, desc[UR6][R16.64] ;  /* 0x0000000610107981 */ /* 0x000f64000c1e9500 */
[C---:B------:R-:W-:Y:S02]  /*0890*/  IMAD.IADD R25, R14.reuse, 0x1, R5 ;  /* 0x000000010e197824 */ /* 0x040fe400078e0205 */
[----:B------:R-:W-:Y:S01]  /*08a0*/  IMAD.WIDE.U32 R14, R14, 0x2, R8 ;  /* 0x000000020e0e7825 */ /* 0x000fe200078e0008 */
[----:B------:R-:W5:Y:S03]  /*08b0*/  LDG.E.U16.CONSTANT R12, desc[UR6][R12.64] ;  /* 0x000000060c0c7981 */ /* 0x000f66000c1e9500 */
[----:B------:R-:W-:Y:S02]  /*08c0*/  IMAD.WIDE.U32 R10, R23, 0x2, R10 ;  /* 0x00000002170a7825 */ /* 0x000fe400078e000a */
[----:B------:R-:W5:Y:S02]  /*08d0*/  LDG.E.U16.CONSTANT R14, desc[UR6][R14.64] ;  /* 0x000000060e0e7981 */ /* 0x000f64000c1e9500 */
[----:B------:R-:W-:-:S02]  /*08e0*/  IMAD.WIDE.U32 R8, R25, 0x2, R8 ;  /* 0x0000000219087825 */ /* 0x000fc400078e0008 */
[----:B------:R-:W5:Y:S04]  /*08f0*/  LDG.E.U16.CONSTANT R10, desc[UR6][R10.64] ;  /* 0x000000060a0a7981 */ /* 0x000f68000c1e9500 */
[----:B------:R-:W5:Y:S01]  /*0900*/  LDG.E.U16.CONSTANT R8, desc[UR6][R8.64] ;  /* 0x0000000608087981 */ /* 0x000f62000c1e9500 */
[----:B------:R-:W-:Y:S02]  /*0910*/  IADD3 R7, PT, PT, R7, 0x4, RZ ;  /* 0x0000000407077810 */ /* 0x000fe40007ffe0ff */
[----:B--2---:R-:W-:Y:S02]  /*0920*/  SHF.L.U32 R18, R18, 0x10, RZ ;  /* 0x0000001012127819 */ /* 0x004fe400000006ff */
[----:B---3--:R-:W-:Y:S02]  /*0930*/  SHF.L.U32 R19, R4, 0x10, RZ ;  /* 0x0000001004137819 */ /* 0x008fe400000006ff */
[----:B----4-:R-:W-:-:S03]  /*0940*/  SHF.L.U32 R21, R20, 0x10, RZ ;  /* 0x0000001014157819 */ /* 0x010fc600000006ff */
[----:B------:R-:W-:Y:S01]  /*0950*/  FFMA R18, R19, R18, R24 ;  /* 0x0000001213127223 */ /* 0x000fe20000000018 */
[----:B-----5:R-:W-:Y:S02]  /*0960*/  SHF.L.U32 R4, R16, 0x10, RZ ;  /* 0x0000001010047819 */ /* 0x020fe400000006ff */
[----:B------:R-:W-:-:S03]  /*0970*/  SHF.L.U32 R17, R12, 0x10, RZ ;  /* 0x000000100c117819 */ /* 0x000fc600000006ff */
[----:B------:R-:W-:Y:S01]  /*0980*/  FFMA R4, R21, R4, R18 ;  /* 0x0000000415047223 */ /* 0x000fe20000000012 */
[----:B------:R-:W-:Y:S01]  /*0990*/  IMAD.U32 R6, R14, 0x10000, RZ ;  /* 0x000100000e067824 */ /* 0x000fe200078e00ff */
[----:B------:R-:W-:-:S03]  /*09a0*/  SHF.L.U32 R13, R10, 0x10, RZ ;  /* 0x000000100a0d7819 */ /* 0x000fc600000006ff */
[----:B------:R-:W-:Y:S01]  /*09b0*/  FFMA R4, R17, R6, R4 ;  /* 0x0000000611047223 */ /* 0x000fe20000000004 */
[----:B------:R-:W-:-:S05]  /*09c0*/  SHF.L.U32 R24, R8, 0x10, RZ ;  /* 0x0000001008187819 */ /* 0x000fca00000006ff */
[----:B------:R-:W-:-:S07]  /*09d0*/  FFMA R24, R13, R24, R4 ;  /* 0x000000180d187223 */ /* 0x000fce0000000004 */
.L_x_8:
        /* <DEDUP_REMOVED lines=8> */
[----:B------:R-:W-:-:S02]  /*0a60*/  @P0 IMAD R14, R7, R5, R0 ;  /* 0x00000005070e0224 */ /* 0x000fc400078e0200 */
[----:B------:R-:W-:Y:S01]  /*0a70*/  @P0 IADD3 R21, PT, PT, R15, 0x1, RZ ;  /* 0x000000010f150810 */ /* 0x000fe20007ffe0ff */
[----:B------:R-:W-:Y:S02]  /*0a80*/  @P0 VIADD R7, R7, 0x2 ;  /* 0x0000000207070836 */ /* 0x000fe40000000000 */
        /* <DEDUP_REMOVED lines=16> */
[----:B----4-:R-:W-:-:S02]  /*0b90*/  @P0 SHF.L.U32 R7, R4, 0x10, RZ ;  /* 0x0000001004070819 */ /* 0x010fc400000006ff */
[----:B-----5:R-:W-:Y:S02]  /*0ba0*/  @P0 SHF.L.U32 R19, R16, 0x10, RZ ;  /* 0x0000001010130819 */ /* 0x020fe400000006ff */
[----:B------:R-:W-:-:S05]  /*0bb0*/  @P0 SHF.L.U32 R2, R14, 0x10, RZ ;  /* 0x000000100e020819 */ /* 0x000fca00000006ff */
[----:B------:R-:W-:Y:S01]  /*0bc0*/  @P0 FFMA R4, R7, R2, R24 ;  /* 0x0000000207040223 */ /* 0x000fe20000000018 */
[----:B--2---:R-:W-:Y:S02]  /*0bd0*/  @P0 SHF.L.U32 R6, R12, 0x10, RZ ;  /* 0x000000100c060819 */ /* 0x004fe400000006ff */
[----:B---3--:R-:W-:-:S03]  /*0be0*/  @!P1 SHF.L.U32 R7, R10, 0x10, RZ ;  /* 0x000000100a079819 */ /* 0x008fc600000006ff */
[----:B------:R-:W-:Y:S01]  /*0bf0*/  @P0 FFMA R24, R19, R6, R4 ;  /* 0x0000000613180223 */ /* 0x000fe20000000004 */
[----:B------:R-:W-:-:S05]  /*0c00*/  @!P1 SHF.L.U32 R2, R8, 0x10, RZ ;  /* 0x0000001008029819 */ /* 0x000fca00000006ff */
[----:B------:R-:W-:-:S07]  /*0c10*/  @!P1 FFMA R24, R7, R2, R24 ;  /* 0x0000000207189223 */ /* 0x000fce0000000018 */
.L_x_5:
        /* <DEDUP_REMOVED lines=10> */
.L_x_9:
        /* <DEDUP_REMOVED lines=12> */
.L_x_16:


//--------------------- .text._Z8naive_fpPKfS0_Pfiiiff --------------------------
	.section	.text._Z8naive_fpPKfS0_Pfiiiff,"ax",@progbits
	.align	128
        .global         _Z8naive_fpPKfS0_Pfiiiff
        .type           _Z8naive_fpPKfS0_Pfiiiff,@function
        .size           _Z8naive_fpPKfS0_Pfiiiff,(.L_x_17 - _Z8naive_fpPKfS0_Pfiiiff)
        .other          _Z8naive_fpPKfS0_Pfiiiff,@"STO_CUDA_ENTRY STV_DEFAULT"
_Z8naive_fpPKfS0_Pfiiiff:
.text._Z8naive_fpPKfS0_Pfiiiff:
        /* <DEDUP_REMOVED lines=37> */
.L_x_12:
[----:B------:R-:W0:Y:S01]  /*0250*/  LDC.64 R20, c[0x0][0x380] ;  /* 0x0000e000ff147b82 */ /* 0x000e220000000a00 */
[----:B------:R-:W-:-:S07]  /*0260*/  IADD3 R23, PT, PT, R15, -0x3, RZ ;  /* 0xfffffffd0f177810 */ /* 0x000fce0007ffe0ff */
[----:B------:R-:W1:Y:S01]  /*0270*/  LDC.64 R16, c[0x0][0x388] ;  /* 0x0000e200ff107b82 */ /* 0x000e620000000a00 */
[----:B0-----:R-:W-:-:S06]  /*0280*/  IMAD.WIDE.U32 R22, R23, 0x4, R20 ;  /* 0x0000000417167825 */ /* 0x001fcc00078e0014 */
[----:B------:R-:W2:Y:S01]  /*0290*/  LDG.E.CONSTANT R22, desc[UR6][R22.64] ;  /* 0x0000000616167981 */ /* 0x000ea2000c1e9900 */
[----:B-1----:R-:W-:-:S06]  /*02a0*/  IMAD.WIDE.U32 R18, R13, 0x4, R16 ;  /* 0x000000040d127825 */ /* 0x002fcc00078e0010 */
[----:B------:R-:W2:Y:S01]  /*02b0*/  LDG.E.CONSTANT R18, desc[UR6][R18.64] ;  /* 0x0000000612127981 */ /* 0x000ea2000c1e9900 */
[----:B------:R-:W-:Y:S01]  /*02c0*/  IADD3 R27, PT, PT, R15, -0x2, RZ ;  /* 0xfffffffe0f1b7810 */ /* 0x000fe20007ffe0ff */
[----:B------:R-:W-:-:S06]  /*02d0*/  IMAD.WIDE.U32 R28, R4, 0x4, R16 ;  /* 0x00000004041c7825 */ /* 0x000fcc00078e0010 */
[----:B------:R-:W3:Y:S01]  /*02e0*/  LDG.E.CONSTANT R28, desc[UR6][R28.64] ;  /* 0x000000061c1c7981 */ /* 0x000ee2000c1e9900 */
[----:B--2---:R-:W-:Y:S01]  /*02f0*/  FFMA R25, R22, R18, R25 ;  /* 0x0000001216197223 */ /* 0x004fe20000000019 */
[----:B------:R-:W-:Y:S01]  /*0300*/  IMAD.WIDE.U32 R22, R27, 0x4, R20 ;  /* 0x000000041b167825 */ /* 0x000fe200078e0014 */
[----:B------:R-:W-:-:S05]  /*0310*/  IADD3 R27, PT, PT, R15, -0x1, RZ ;  /* 0xffffffff0f1b7810 */ /* 0x000fca0007ffe0ff */
[----:B------:R-:W-:Y:S01]  /*0320*/  IMAD.WIDE.U32 R26, R27, 0x4, R20 ;  /* 0x000000041b1a7825 */ /* 0x000fe200078e0014 */
[----:B------:R-:W3:Y:S04]  /*0330*/  LDG.E.CONSTANT R22, desc[UR6][R22.64] ;  /* 0x0000000616167981 */ /* 0x000ee8000c1e9900 */
[----:B------:R0:W2:Y:S02]  /*0340*/  LDG.E.CONSTANT R18, desc[UR6][R26.64] ;  /* 0x000000061a127981 */ /* 0x0000a4000c1e9900 */
[----:B0-----:R-:W-:-:S05]  /*0350*/  IMAD.WIDE.U32 R26, R8, 0x4, R16 ;  /* 0x00000004081a7825 */ /* 0x001fca00078e0010 */
[----:B------:R-:W2:Y:S01]  /*0360*/  LDG.E.CONSTANT R19, desc[UR6][R26.64] ;  /* 0x000000061a137981 */ /* 0x000ea2000c1e9900 */
[----:B------:R-:W-:Y:S01]  /*0370*/  IADD3 R23, PT, PT, R15, 0x1, RZ ;  /* 0x000000010f177810 */ /* 0x000fe20007ffe0ff */
[----:B---3--:R-:W-:-:S04]  /*0380*/  FFMA R25, R22, R28, R25 ;  /* 0x0000001c16197223 */ /* 0x008fc80000000019 */
[----:B--2---:R-:W-:Y:S01]  /*0390*/  FFMA R25, R18, R19, R25 ;  /* 0x0000001312197223 */ /* 0x004fe20000000019 */
[----:B------:R-:W-:-:S05]  /*03a0*/  IMAD.WIDE.U32 R18, R15, 0x4, R20 ;  /* 0x000000040f127825 */ /* 0x000fca00078e0014 */
[----:B------:R0:W2:Y:S02]  /*03b0*/  LDG.E.CONSTANT R28, desc[UR6][R18.64] ;  /* 0x00000006121c7981 */ /* 0x0000a4000c1e9900 */
[----:B0-----:R-:W-:-:S04]  /*03c0*/  IMAD.WIDE.U32 R18, R23, 0x4, R20 ;  /* 0x0000000417127825 */ /* 0x001fc800078e0014 */
[--C-:B------:R-:W-:Y:S02]  /*03d0*/  IMAD.WIDE.U32 R22, R10, 0x4, R16.reuse ;  /* 0x000000040a167825 */ /* 0x100fe400078e0010 */
[----:B------:R-:W3:Y:S04]  /*03e0*/  LDG.E.CONSTANT R18, desc[UR6][R18.64] ;  /* 0x0000000612127981 */ /* 0x000ee8000c1e9900 */
[----:B------:R0:W2:Y:S02]  /*03f0*/  LDG.E.CONSTANT R29, desc[UR6][R22.64] ;  /* 0x00000006161d7981 */ /* 0x0000a4000c1e9900 */
[----:B0-----:R-:W-:-:S05]  /*0400*/  IMAD.WIDE.U32 R22, R12, 0x4, R16 ;  /* 0x000000040c167825 */ /* 0x001fca00078e0010 */
[----:B------:R0:W3:Y:S01]  /*0410*/  LDG.E.CONSTANT R26, desc[UR6][R22.64] ;  /* 0x00000006161a7981 */ /* 0x0000e2000c1e9900 */
[C---:B------:R-:W-:Y:S02]  /*0420*/  IADD3 R27, PT, PT, R15.reuse, 0x3, RZ ;  /* 0x000000030f1b7810 */ /* 0x040fe40007ffe0ff */
[C---:B0-----:R-:W-:Y:S01]  /*0430*/  IADD3 R23, PT, PT, R15.reuse, 0x4, RZ ;  /* 0x000000040f177810 */ /* 0x041fe20007ffe0ff */
[----:B--2---:R-:W-:Y:S01]  /*0440*/  FFMA R25, R28, R29, R25 ;  /* 0x0000001d1c197223 */ /* 0x004fe20000000019 */
[----:B------:R-:W-:-:S05]  /*0450*/  IADD3 R29, PT, PT, R15, 0x2, RZ ;  /* 0x000000020f1d7810 */ /* 0x000fca0007ffe0ff */
[----:B------:R-:W-:-:S06]  /*0460*/  IMAD.WIDE.U32 R28, R29, 0x4, R20 ;  /* 0x000000041d1c7825 */ /* 0x000fcc00078e0014 */
[----:B------:R-:W2:Y:S01]  /*0470*/  LDG.E.CONSTANT R28, desc[UR6][R28.64] ;  /* 0x000000061c1c7981 */ /* 0x000ea2000c1e9900 */
[----:B---3--:R-:W-:Y:S01]  /*0480*/  FFMA R25, R18, R26, R25 ;  /* 0x0000001a12197223 */ /* 0x008fe20000000019 */
[----:B------:R-:W-:-:S04]  /*0490*/  IMAD.WIDE.U32 R18, R14, 0x4, R16 ;  /* 0x000000040e127825 */ /* 0x000fc800078e0010 */
[--C-:B------:R-:W-:Y:S02]  /*04a0*/  IMAD.WIDE.U32 R26, R27, 0x4, R20.reuse ;  /* 0x000000041b1a7825 */ /* 0x100fe400078e0014 */
[----:B------:R-:W2:Y:S02]  /*04b0*/  LDG.E.CONSTANT R18, desc[UR6][R18.64] ;  /* 0x0000000612127981 */ /* 0x000ea4000c1e9900 */
[----:B------:R-:W-:Y:S02]  /*04c0*/  IMAD.WIDE.U32 R20, R23, 0x4, R20 ;  /* 0x0000000417147825 */ /* 0x000fe400078e0014 */
[----:B------:R-:W3:Y:S02]  /*04d0*/  LDG.E.CONSTANT R26, desc[UR6][R26.64] ;  /* 0x000000061a1a7981 */ /* 0x000ee4000c1e9900 */
[--C-:B------:R-:W-:Y:S02]  /*04e0*/  IMAD.WIDE.U32 R22, R9, 0x4, R16.reuse ;  /* 0x0000000409167825 */ /* 0x100fe400078e0010 */
[----:B------:R-:W4:Y:S02]  /*04f0*/  LDG.E.CONSTANT R20, desc[UR6][R20.64] ;  /* 0x0000000614147981 */ /* 0x000f24000c1e9900 */
[----:B------:R-:W-:-:S02]  /*0500*/  IMAD.WIDE.U32 R16, R11, 0x4, R16 ;  /* 0x000000040b107825 */ /* 0x000fc400078e0010 */
[----:B------:R-:W3:Y:S04]  /*0510*/  LDG.E.CONSTANT R23, desc[UR6][R22.64] ;  /* 0x0000000616177981 */ /* 0x000ee8000c1e9900 */
[----:B------:R-:W4:Y:S01]  /*0520*/  LDG.E.CONSTANT R16, desc[UR6][R16.64] ;  /* 0x0000000610107981 */ /* 0x000f22000c1e9900 */
        /* <DEDUP_REMOVED lines=11> */
[----:B--2---:R-:W-:-:S04]  /*05e0*/  FFMA R25, R28, R18, R25 ;  /* 0x000000121c197223 */ /* 0x004fc80000000019 */
[----:B---3--:R-:W-:-:S04]  /*05f0*/  FFMA R25, R26, R23, R25 ;  /* 0x000000171a197223 */ /* 0x008fc80000000019 */
[----:B----4-:R-:W-:Y:S01]  /*0600*/  FFMA R25, R20, R16, R25 ;  /* 0x0000001014197223 */ /* 0x010fe20000000019 */
[----:B------:R-:W-:Y:S06]  /*0610*/  @P1 BRA `(.L_x_12) ;  /* 0xfffffffc000c1947 */ /* 0x000fec000383ffff */
.L_x_11:
        /* <DEDUP_REMOVED lines=16> */
[----:B------:R-:W2:Y:S03]  /*0720*/  LDG.E.CONSTANT R18, desc[UR6][R18.64] ;  /* 0x0000000612127981 */ /* 0x000ea6000c1e9900 */
[----:B------:R-:W-:Y:S01]  /*0730*/  IMAD.WIDE.U32 R20, R21, 0x4, R10 ;  /* 0x0000000415147825 */ /* 0x000fe200078e000a */
[----:B------:R-:W2:Y:S03]  /*0740*/  LDG.E.CONSTANT R4, desc[UR6][R22.64] ;  /* 0x0000000616047981 */ /* 0x000ea6000c1e9900 */
[----:B------:R-:W-:Y:S01]  /*0750*/  IMAD.WIDE.U32 R16, R6, 0x4, R8 ;  /* 0x0000000406107825 */ /* 0x000fe200078e0008 */
[----:B------:R-:W-:Y:S01]  /*0760*/  IADD3 R29, PT, PT, R14, R5, RZ ;  /* 0x000000050e1d7210 */ /* 0x000fe20007ffe0ff */
[----:B------:R-:W3:Y:S02]  /*0770*/  LDG.E.CONSTANT R20, desc[UR6][R20.64] ;  /* 0x0000000614147981 */ /* 0x000ee4000c1e9900 */
[----:B------:R-:W-:-:S02]  /*0780*/  IMAD.WIDE.U32 R12, R15, 0x4, R10 ;  /* 0x000000040f0c7825 */ /* 0x000fc400078e000a */
[----:B------:R-:W3:Y:S02]  /*0790*/  LDG.E.CONSTANT R17, desc[UR6][R16.64] ;  /* 0x0000000610117981 */ /* 0x000ee4000c1e9900 */
[----:B------:R-:W-:Y:S02]  /*07a0*/  IMAD.WIDE.U32 R14, R14, 0x4, R8 ;  /* 0x000000040e0e7825 */ /* 0x000fe400078e0008 */
[----:B------:R-:W4:Y:S02]  /*07b0*/  LDG.E.CONSTANT R13, desc[UR6][R12.64] ;  /* 0x000000060c0d7981 */ /* 0x000f24000c1e9900 */
[----:B------:R-:W-:Y:S02]  /*07c0*/  IMAD.WIDE.U32 R10, R27, 0x4, R10 ;  /* 0x000000041b0a7825 */ /* 0x000fe400078e000a */
[----:B------:R-:W4:Y:S02]  /*07d0*/  LDG.E.CONSTANT R14, desc[UR6][R14.64] ;  /* 0x000000060e0e7981 */ /* 0x000f24000c1e9900 */
[----:B------:R-:W-:-:S02]  /*07e0*/  IMAD.WIDE.U32 R8, R29, 0x4, R8 ;  /* 0x000000041d087825 */ /* 0x000fc400078e0008 */
[----:B------:R-:W5:Y:S04]  /*07f0*/  LDG.E.CONSTANT R11, desc[UR6][R10.64] ;  /* 0x000000060a0b7981 */ /* 0x000f68000c1e9900 */
[----:B------:R-:W5:Y:S01]  /*0800*/  LDG.E.CONSTANT R8, desc[UR6][R8.64] ;  /* 0x0000000608087981 */ /* 0x000f62000c1e9900 */
[----:B------:R-:W-:Y:S01]  /*0810*/  IADD3 R7, PT, PT, R7, 0x4, RZ ;  /* 0x0000000407077810 */ /* 0x000fe20007ffe0ff */
[----:B--2---:R-:W-:-:S04]  /*0820*/  FFMA R25, R4, R18, R25 ;  /* 0x0000001204197223 */ /* 0x004fc80000000019 */
[----:B---3--:R-:W-:-:S04]  /*0830*/  FFMA R20, R20, R17, R25 ;  /* 0x0000001114147223 */ /* 0x008fc80000000019 */
[----:B----4-:R-:W-:-:S04]  /*0840*/  FFMA R20, R13, R14, R20 ;  /* 0x0000000e0d147223 */ /* 0x010fc80000000014 */
[----:B-----5:R-:W-:-:S07]  /*0850*/  FFMA R25, R11, R8, R20 ;  /* 0x000000080b197223 */ /* 0x020fce0000000014 */
.L_x_13:
        /* <DEDUP_REMOVED lines=15> */
[----:B------:R-:W4:Y:S03]  /*0950*/  @P0 LDG.E.CONSTANT R4, desc[UR6][R18.64] ;  /* 0x0000000612040981 */ /* 0x000f26000c1e9900 */
[----:B-1----:R-:W-:Y:S02]  /*0960*/  @P0 IMAD.WIDE.U32 R14, R14, 0x4, R8 ;  /* 0x000000040e0e0825 */ /* 0x002fe400078e0008 */
[----:B------:R-:W5:Y:S02]  /*0970*/  @P0 LDG.E.CONSTANT R17, desc[UR6][R16.64] ;  /* 0x0000000610110981 */ /* 0x000f64000c1e9900 */
[----:B------:R-:W-:Y:S02]  /*0980*/  @!P1 IMAD R21, R3, R2, R7 ;  /* 0x0000000203159224 */ /* 0x000fe400078e0207 */
[----:B------:R-:W-:Y:S01]  /*0990*/  @P0 IMAD.WIDE.U32 R8, R23, 0x4, R8 ;  /* 0x0000000417080825 */ /* 0x000fe200078e0008 */
[----:B------:R-:W4:Y:S03]  /*09a0*/  @P0 LDG.E.CONSTANT R14, desc[UR6][R14.64] ;  /* 0x000000060e0e0981 */ /* 0x000f26000c1e9900 */
[----:B------:R-:W-:-:S02]  /*09b0*/  @!P1 IMAD R7, R7, R5, R0 ;  /* 0x0000000507079224 */ /* 0x000fc400078e0200 */
[----:B--2---:R-:W-:Y:S01]  /*09c0*/  @!P1 IMAD.WIDE.U32 R10, R21, 0x4, R10 ;  /* 0x00000004150a9825 */ /* 0x004fe200078e000a */
[----:B------:R-:W5:Y:S03]  /*09d0*/  @P0 LDG.E.CONSTANT R8, desc[UR6][R8.64] ;  /* 0x0000000608080981 */ /* 0x000f66000c1e9900 */
[----:B---3--:R-:W-:Y:S02]  /*09e0*/  @!P1 IMAD.WIDE.U32 R12, R7, 0x4, R12 ;  /* 0x00000004070c9825 */ /* 0x008fe400078e000c */
[----:B------:R-:W2:Y:S04]  /*09f0*/  @!P1 LDG.E.CONSTANT R10, desc[UR6][R10.64] ;  /* 0x000000060a0a9981 */ /* 0x000ea8000c1e9900 */
[----:B------:R-:W2:Y:S01]  /*0a00*/  @!P1 LDG.E.CONSTANT R12, desc[UR6][R12.64] ;  /* 0x000000060c0c9981 */ /* 0x000ea2000c1e9900 */
[----:B----4-:R-:W-:-:S04]  /*0a10*/  @P0 FFMA R4, R4, R14, R25 ;  /* 0x0000000e04040223 */ /* 0x010fc80000000019 */
[----:B-----5:R-:W-:-:S04]  /*0a20*/  @P0 FFMA R25, R17, R8, R4 ;  /* 0x0000000811190223 */ /* 0x020fc80000000004 */
[----:B--2---:R-:W-:-:S07]  /*0a30*/  @!P1 FFMA R25, R10, R12, R25 ;  /* 0x0000000c0a199223 */ /* 0x004fce0000000019 */
.L_x_10:
        /* <DEDUP_REMOVED lines=10> */
.L_x_14:
        /* <DEDUP_REMOVED lines=10> */
.L_x_17:


//--------------------- .nv.shared.reserved.0     --------------------------
	.section	.nv.shared.reserved.0,"aw",@nobits
	.weak		__nv_reservedSMEM_offset_0_alias
	.size		__nv_reservedSMEM_offset_0_alias, 0, 64
	.other		__nv_reservedSMEM_offset_0_alias,@"STO_CUDA_RESERVED_SHARED STV_DEFAULT"
__nv_reservedSMEM_offset_0_alias:
	.zero		0
	.zero		64


//--------------------- .nv.constant0._Z7naive_hPK6__halfS1_Pfiiiff --------------------------
	.section	.nv.constant0._Z7naive_hPK6__halfS1_Pfiiiff,"a",@progbits
	.sectionflags	@""
	.align	4
.nv.constant0._Z7naive_hPK6__halfS1_Pfiiiff:
	.zero		940


//--------------------- .nv.constant0._Z8naive_bfPK13__nv_bfloat16S1_Pfiiiff --------------------------
	.section	.nv.constant0._Z8naive_bfPK13__nv_bfloat16S1_Pfiiiff,"a",@progbits
	.sectionflags	@""
	.align	4
.nv.constant0._Z8naive_bfPK13__nv_bfloat16S1_Pfiiiff:
	.zero		940


//--------------------- .nv.constant0._Z8naive_fpPKfS0_Pfiiiff --------------------------
	.section	.nv.constant0._Z8naive_fpPKfS0_Pfiiiff,"a",@progbits
	.sectionflags	@""
	.align	4
.nv.constant0._Z8naive_fpPKfS0_Pfiiiff:
	.zero		940


//--------------------- SYMBOLS --------------------------

	.type		.nv.reservedSmem.offset0,@object
	.size		.nv.reservedSmem.offset0,0x4
